	.headerflags	@"EF_CUDA_TEXMODE_UNIFIED EF_CUDA_64BIT_ADDRESS EF_CUDA_SM86 EF_CUDA_VIRTUAL_SM(EF_CUDA_SM86)"
	.elftype	@"ET_EXEC"


//--------------------- .nv.info                  --------------------------
	.section	.nv.info,"",@"SHT_CUDA_INFO"
	.align	4


	//----- nvinfo : EIATTR_REGCOUNT
	.align		4
        /*0000*/ 	.byte	0x04, 0x2f
        /*0002*/ 	.short	(.L_2 - .L_1)
	.align		4
.L_1:
        /*0004*/ 	.word	index@(triton_red_fused__to_copy_add_amax_amin_clamp_gelu_mul_reciprocal_13)
        /*0008*/ 	.word	0x0000003e


	//----- nvinfo : EIATTR_MIN_STACK_SIZE
	.align		4
.L_2:
        /*000c*/ 	.byte	0x04, 0x12
        /*000e*/ 	.short	(.L_4 - .L_3)
	.align		4
.L_3:
        /*0010*/ 	.word	index@(triton_red_fused__to_copy_add_amax_amin_clamp_gelu_mul_reciprocal_13)
        /*0014*/ 	.word	0x00000000


	//----- nvinfo : EIATTR_FRAME_SIZE
	.align		4
.L_4:
        /*0018*/ 	.byte	0x04, 0x11
        /*001a*/ 	.short	(.L_6 - .L_5)
	.align		4
.L_5:
        /*001c*/ 	.word	index@(triton_red_fused__to_copy_add_amax_amin_clamp_gelu_mul_reciprocal_13)
        /*0020*/ 	.word	0x00000000


	//----- nvinfo : EIATTR_MIN_STACK_SIZE
	.align		4
.L_6:
        /*0024*/ 	.byte	0x04, 0x12
        /*0026*/ 	.short	(.L_8 - .L_7)
	.align		4
.L_7:
        /*0028*/ 	.word	index@(triton_red_fused__to_copy_add_amax_amin_clamp_gelu_mul_reciprocal_13)
        /*002c*/ 	.word	0x00000000
.L_8:


//--------------------- .nv.info.triton_red_fused__to_copy_add_amax_amin_clamp_gelu_mul_reciprocal_13 --------------------------
	.section	.nv.info.triton_red_fused__to_copy_add_amax_amin_clamp_gelu_mul_reciprocal_13,"",@"SHT_CUDA_INFO"
	.sectionflags	@""
	.align	4


	//----- nvinfo : EIATTR_CUDA_API_VERSION
	.align		4
        /*0000*/ 	.byte	0x04, 0x37
        /*0002*/ 	.short	(.L_10 - .L_9)
.L_9:
        /*0004*/ 	.word	0x0000007c


	//----- nvinfo : EIATTR_SW2861232_WAR
	.align		4
.L_10:
        /*0008*/ 	.byte	0x01, 0x35
	.zero		2


	//----- nvinfo : EIATTR_PARAM_CBANK
	.align		4
        /*000c*/ 	.byte	0x04, 0x0a
        /*000e*/ 	.short	(.L_12 - .L_11)
	.align		4
.L_11:
        /*0010*/ 	.word	index@(.nv.constant0.triton_red_fused__to_copy_add_amax_amin_clamp_gelu_mul_reciprocal_13)
        /*0014*/ 	.short	0x0160
        /*0016*/ 	.short	0x0058


	//----- nvinfo : EIATTR_CBANK_PARAM_SIZE
	.align		4
.L_12:
        /*0018*/ 	.byte	0x03, 0x19
        /*001a*/ 	.short	0x0058


	//----- nvinfo : EIATTR_KPARAM_INFO
	.align		4
        /*001c*/ 	.byte	0x04, 0x17
        /*001e*/ 	.short	(.L_14 - .L_13)
.L_13:
        /*0020*/ 	.word	0x00000000
        /*0024*/ 	.short	0x000b
        /*0026*/ 	.short	0x0050
        /*0028*/ 	.byte	0x00, 0xf4, 0x21, 0x00


	//----- nvinfo : EIATTR_KPARAM_INFO
	.align		4
.L_14:
        /*002c*/ 	.byte	0x04, 0x17
        /*002e*/ 	.short	(.L_16 - .L_15)
.L_15:
        /*0030*/ 	.word	0x00000000
        /*0034*/ 	.short	0x000a
        /*0036*/ 	.short	0x004c
        /*0038*/ 	.byte	0x00, 0xf0, 0x11, 0x00


	//----- nvinfo : EIATTR_KPARAM_INFO
	.align		4
.L_16:
        /*003c*/ 	.byte	0x04, 0x17
        /*003e*/ 	.short	(.L_18 - .L_17)
.L_17:
        /*0040*/ 	.word	0x00000000
        /*0044*/ 	.short	0x0009
        /*0046*/ 	.short	0x0048
        /*0048*/ 	.byte	0x00, 0xf0, 0x11, 0x00


	//----- nvinfo : EIATTR_KPARAM_INFO
	.align		4
.L_18:
        /*004c*/ 	.byte	0x04, 0x17
        /*004e*/ 	.short	(.L_20 - .L_19)
.L_19:
        /*0050*/ 	.word	0x00000000
        /*0054*/ 	.short	0x0008
        /*0056*/ 	.short	0x0040
        /*0058*/ 	.byte	0x00, 0xf4, 0x21, 0x00


	//----- nvinfo : EIATTR_KPARAM_INFO
	.align		4
.L_20:
        /*005c*/ 	.byte	0x04, 0x17
        /*005e*/ 	.short	(.L_22 - .L_21)
.L_21:
        /*0060*/ 	.word	0x00000000
        /*0064*/ 	.short	0x0007
        /*0066*/ 	.short	0x0038
        /*0068*/ 	.byte	0x00, 0xf4, 0x21, 0x00


	//----- nvinfo : EIATTR_KPARAM_INFO
	.align		4
.L_22:
        /*006c*/ 	.byte	0x04, 0x17
        /*006e*/ 	.short	(.L_24 - .L_23)
.L_23:
        /*0070*/ 	.word	0x00000000
        /*0074*/ 	.short	0x0006
        /*0076*/ 	.short	0x0030
        /*0078*/ 	.byte	0x00, 0xf4, 0x21, 0x00


	//----- nvinfo : EIATTR_KPARAM_INFO
	.align		4
.L_24:
        /*007c*/ 	.byte	0x04, 0x17
        /*007e*/ 	.short	(.L_26 - .L_25)
.L_25:
        /*0080*/ 	.word	0x00000000
        /*0084*/ 	.short	0x0005
        /*0086*/ 	.short	0x0028
        /*0088*/ 	.byte	0x00, 0xf4, 0x21, 0x00


	//----- nvinfo : EIATTR_KPARAM_INFO
	.align		4
.L_26:
        /*008c*/ 	.byte	0x04, 0x17
        /*008e*/ 	.short	(.L_28 - .L_27)
.L_27:
        /*0090*/ 	.word	0x00000000
        /*0094*/ 	.short	0x0004
        /*0096*/ 	.short	0x0020
        /*0098*/ 	.byte	0x00, 0xf4, 0x21, 0x00


	//----- nvinfo : EIATTR_KPARAM_INFO
	.align		4
.L_28:
        /*009c*/ 	.byte	0x04, 0x17
        /*009e*/ 	.short	(.L_30 - .L_29)
.L_29:
        /*00a0*/ 	.word	0x00000000
        /*00a4*/ 	.short	0x0003
        /*00a6*/ 	.short	0x0018
        /*00a8*/ 	.byte	0x00, 0xf4, 0x21, 0x00


	//----- nvinfo : EIATTR_KPARAM_INFO
	.align		4
.L_30:
        /*00ac*/ 	.byte	0x04, 0x17
        /*00ae*/ 	.short	(.L_32 - .L_31)
.L_31:
        /*00b0*/ 	.word	0x00000000
        /*00b4*/ 	.short	0x0002
        /*00b6*/ 	.short	0x0010
        /*00b8*/ 	.byte	0x00, 0xf4, 0x21, 0x00


	//----- nvinfo : EIATTR_KPARAM_INFO
	.align		4
.L_32:
        /*00bc*/ 	.byte	0x04, 0x17
        /*00be*/ 	.short	(.L_34 - .L_33)
.L_33:
        /*00c0*/ 	.word	0x00000000
        /*00c4*/ 	.short	0x0001
        /*00c6*/ 	.short	0x0008
        /*00c8*/ 	.byte	0x00, 0xf4, 0x21, 0x00


	//----- nvinfo : EIATTR_KPARAM_INFO
	.align		4
.L_34:
        /*00cc*/ 	.byte	0x04, 0x17
        /*00ce*/ 	.short	(.L_36 - .L_35)
.L_35:
        /*00d0*/ 	.word	0x00000000
        /*00d4*/ 	.short	0x0000
        /*00d6*/ 	.short	0x0000
        /*00d8*/ 	.byte	0x00, 0xf4, 0x21, 0x00


	//----- nvinfo : EIATTR_MAXREG_COUNT
	.align		4
.L_36:
        /*00dc*/ 	.byte	0x03, 0x1b
        /*00de*/ 	.short	0x0080


	//----- nvinfo : EIATTR_COOP_GROUP_MASK_REGIDS
	.align		4
        /*00e0*/ 	.byte	0x04, 0x29
        /*00e2*/ 	.short	(.L_38 - .L_37)


	//   ....[0]....
.L_37:
        /*00e4*/ 	.word	0xffffffff


	//   ....[1]....
        /*00e8*/ 	.word	0xffffffff


	//   ....[2]....
        /*00ec*/ 	.word	0xffffffff


	//   ....[3]....
        /*00f0*/ 	.word	0xffffffff


	//   ....[4]....
        /*00f4*/ 	.word	0xffffffff


	//   ....[5]....
        /*00f8*/ 	.word	0xffffffff


	//   ....[6]....
        /*00fc*/ 	.word	0xffffffff


	//   ....[7]....
        /*0100*/ 	.word	0xffffffff


	//   ....[8]....
        /*0104*/ 	.word	0xffffffff


	//   ....[9]....
        /*0108*/ 	.word	0xffffffff


	//   ....[10]....
        /*010c*/ 	.word	0xffffffff


	//   ....[11]....
        /*0110*/ 	.word	0xffffffff


	//   ....[12]....
        /*0114*/ 	.word	0xffffffff


	//   ....[13]....
        /*0118*/ 	.word	0xffffffff


	//   ....[14]....
        /*011c*/ 	.word	0xffffffff


	//   ....[15]....
        /*0120*/ 	.word	0xffffffff


	//   ....[16]....
        /*0124*/ 	.word	0xffffffff


	//   ....[17]....
        /*0128*/ 	.word	0xffffffff


	//----- nvinfo : EIATTR_COOP_GROUP_INSTR_OFFSETS
	.align		4
.L_38:
        /*012c*/ 	.byte	0x04, 0x28
        /*012e*/ 	.short	(.L_40 - .L_39)


	//   ....[0]....
.L_39:
        /*0130*/ 	.word	0x00001d30


	//   ....[1]....
        /*0134*/ 	.word	0x00001d70


	//   ....[2]....
        /*0138*/ 	.word	0x00001dc0


	//   ....[3]....
        /*013c*/ 	.word	0x00001e40


	//   ....[4]....
        /*0140*/ 	.word	0x00001f10


	//   ....[5]....
        /*0144*/ 	.word	0x00002020


	//   ....[6]....
        /*0148*/ 	.word	0x00002060


	//   ....[7]....
        /*014c*/ 	.word	0x00002080


	//   ....[8]....
        /*0150*/ 	.word	0x00002100


	//   ....[9]....
        /*0154*/ 	.word	0x00002120


	//   ....[10]....
        /*0158*/ 	.word	0x00002170


	//   ....[11]....
        /*015c*/ 	.word	0x000021a0


	//   ....[12]....
        /*0160*/ 	.word	0x00002200


	//   ....[13]....
        /*0164*/ 	.word	0x00002230


	//   ....[14]....
        /*0168*/ 	.word	0x00002300


	//   ....[15]....
        /*016c*/ 	.word	0x00002360


	//   ....[16]....
        /*0170*/ 	.word	0x000023a0


	//   ....[17]....
        /*0174*/ 	.word	0x000023e0


	//----- nvinfo : EIATTR_EXIT_INSTR_OFFSETS
	.align		4
.L_40:
        /*0178*/ 	.byte	0x04, 0x1c
        /*017a*/ 	.short	(.L_42 - .L_41)


	//   ....[0]....
.L_41:
        /*017c*/ 	.word	0x00003b50


	//----- nvinfo : EIATTR_REQNTID
	.align		4
.L_42:
        /*0180*/ 	.byte	0x04, 0x10
        /*0182*/ 	.short	(.L_44 - .L_43)
.L_43:
        /*0184*/ 	.word	0x00000200
        /*0188*/ 	.word	0x00000001
        /*018c*/ 	.word	0x00000001


	//----- nvinfo : EIATTR_CRS_STACK_SIZE
	.align		4
.L_44:
        /*0190*/ 	.byte	0x04, 0x1e
        /*0192*/ 	.short	(.L_46 - .L_45)
.L_45:
        /*0194*/ 	.word	0x00000000
.L_46:


//--------------------- .nv.callgraph             --------------------------
	.section	.nv.callgraph,"",@"SHT_CUDA_CALLGRAPH"
	.align	4
	.sectionentsize	8
	.align		4
        /*0000*/ 	.word	0x00000000
	.align		4
        /*0004*/ 	.word	0xffffffff
	.align		4
        /*0008*/ 	.word	0x00000000
	.align		4
        /*000c*/ 	.word	0xfffffffe
	.align		4
        /*0010*/ 	.word	0x00000000
	.align		4
        /*0014*/ 	.word	0xfffffffd
	.align		4
        /*0018*/ 	.word	0x00000000
	.align		4
        /*001c*/ 	.word	0xfffffffc


//--------------------- .nv.rel.action            --------------------------
	.section	.nv.rel.action,"",@"SHT_CUDA_RELOCINFO"
	.align	8
	.sectionentsize	8
        /*0000*/ 	.byte	0x73, 0x00, 0x00, 0x00, 0x00, 0x00, 0x00, 0x00, 0x00, 0x00, 0x00, 0x11, 0x25, 0x00, 0x05, 0x36


//--------------------- .nv.constant4             --------------------------
	.section	.nv.constant4,"a",@progbits
	.align	8
	.align		8
.nv.constant4:
        /*0000*/ 	.dword	_$_str


//--------------------- .nv.constant0.triton_red_fused__to_copy_add_amax_amin_clamp_gelu_mul_reciprocal_13 --------------------------
	.section	.nv.constant0.triton_red_fused__to_copy_add_amax_amin_clamp_gelu_mul_reciprocal_13,"a",@progbits
	.sectionflags	@""
	.align	4
.nv.constant0.triton_red_fused__to_copy_add_amax_amin_clamp_gelu_mul_reciprocal_13:
	.zero		440


//--------------------- .text.triton_red_fused__to_copy_add_amax_amin_clamp_gelu_mul_reciprocal_13 --------------------------
	.section	.text.triton_red_fused__to_copy_add_amax_amin_clamp_gelu_mul_reciprocal_13,"ax",@progbits
	.sectionflags	@"SHF_BARRIERS=1"
	.sectioninfo	@"SHI_REGISTERS=62"
	.align	128
        .global         triton_red_fused__to_copy_add_amax_amin_clamp_gelu_mul_reciprocal_13
        .type           triton_red_fused__to_copy_add_amax_amin_clamp_gelu_mul_reciprocal_13,@function
        .size           triton_red_fused__to_copy_add_amax_amin_clamp_gelu_mul_reciprocal_13,(.L_x_46 - triton_red_fused__to_copy_add_amax_amin_clamp_gelu_mul_reciprocal_13)
        .other          triton_red_fused__to_copy_add_amax_amin_clamp_gelu_mul_reciprocal_13,@"STO_CUDA_ENTRY STV_DEFAULT"
triton_red_fused__to_copy_add_amax_amin_clamp_gelu_mul_reciprocal_13:
.text.triton_red_fused__to_copy_add_amax_amin_clamp_gelu_mul_reciprocal_13:
[----:B------:R-:W-:Y:S02]  /*0000*/  IMAD.MOV.U32 R1, RZ, RZ, c[0x0][0x28] ;  /* 0x00000a00ff017624 */ /* 0x000fe400078e00ff */
[----:B------:R-:W0:Y:S01]  /*0010*/  S2R R23, SR_CTAID.X ;  /* 0x0000000000177919 */ /* 0x000e220000002500 */
[----:B------:R-:W-:Y:S01]  /*0020*/  IMAD.MOV.U32 R4, RZ, RZ, 0x2 ;  /* 0x00000002ff047424 */ /* 0x000fe200078e00ff */
[----:B------:R-:W-:Y:S01]  /*0030*/  PRMT R0, RZ, 0x7610, R0 ;  /* 0x00007610ff007816 */ /* 0x000fe20000000000 */
[----:B------:R-:W-:Y:S01]  /*0040*/  ULDC.64 UR4, c[0x0][0x118] ;  /* 0x0000460000047ab9 */ /* 0x000fe20000000a00 */
[C---:B0-----:R-:W-:Y:S01]  /*0050*/  ISETP.GE.AND P1, PT, R23.reuse, 0x200, PT ;  /* 0x000002001700780c */ /* 0x041fe20003f26270 */
[----:B------:R-:W-:Y:S01]  /*0060*/  IMAD.WIDE R2, R23, R4, c[0x0][0x168] ;  /* 0x00005a0017027625 */ /* 0x000fe200078e0204 */
[----:B------:R-:W-:-:S11]  /*0070*/  PRMT R6, RZ, 0x7610, R6 ;  /* 0x00007610ff067816 */ /* 0x000fd60000000006 */
[----:B------:R0:W2:Y:S01]  /*0080*/  @!P1 LDG.E.EL.U16 R0, [R2.64] ;  /* 0x0000000402009981 */ /* 0x0000a2000c2e1500 */
[----:B------:R-:W-:-:S05]  /*0090*/  IMAD.WIDE R4, R23, R4, c[0x0][0x170] ;  /* 0x00005c0017047625 */ /* 0x000fca00078e0204 */
[----:B------:R1:W3:Y:S01]  /*00a0*/  @!P1 LDG.E.EL.U16 R6, [R4.64] ;  /* 0x0000000404069981 */ /* 0x0002e2000c2e1500 */
[----:B------:R-:W-:Y:S01]  /*00b0*/  MOV R49, 0x7f800000 ;  /* 0x7f80000000317802 */ /* 0x000fe20000000f00 */
[----:B------:R-:W-:Y:S01]  /*00c0*/  IMAD.MOV.U32 R48, RZ, RZ, -0x800000 ;  /* 0xff800000ff307424 */ /* 0x000fe200078e00ff */
[----:B------:R-:W-:Y:S01]  /*00d0*/  MOV R45, 0xff800000 ;  /* 0xff800000002d7802 */ /* 0x000fe20000000f00 */
[----:B------:R-:W4:Y:S01]  /*00e0*/  S2R R27, SR_TID.X ;  /* 0x00000000001b7919 */ /* 0x000f220000002100 */
[----:B0-----:R-:W-:Y:S01]  /*00f0*/  IMAD.MOV.U32 R3, RZ, RZ, 0x10 ;  /* 0x00000010ff037424 */ /* 0x001fe200078e00ff */
[----:B------:R-:W-:Y:S01]  /*0100*/  MOV R47, 0xff800000 ;  /* 0xff800000002f7802 */ /* 0x000fe20000000f00 */
[----:B------:R-:W-:Y:S01]  /*0110*/  IMAD.MOV.U32 R46, RZ, RZ, 0x7f800000 ;  /* 0x7f800000ff2e7424 */ /* 0x000fe200078e00ff */
[----:B------:R-:W-:Y:S01]  /*0120*/  MOV R36, 0xff800000 ;  /* 0xff80000000247802 */ /* 0x000fe20000000f00 */
[----:B------:R-:W-:Y:S02]  /*0130*/  IMAD.MOV.U32 R44, RZ, RZ, 0x7f800000 ;  /* 0x7f800000ff2c7424 */ /* 0x000fe400078e00ff */
[----:B-1----:R-:W-:-:S02]  /*0140*/  IMAD R4, R23, 0x3000, RZ ;  /* 0x0000300017047824 */ /* 0x002fc400078e02ff */
[----:B------:R-:W-:Y:S02]  /*0150*/  IMAD.MOV.U32 R43, RZ, RZ, 0x7f800000 ;  /* 0x7f800000ff2b7424 */ /* 0x000fe400078e00ff */
[----:B------:R-:W-:Y:S02]  /*0160*/  IMAD.MOV.U32 R42, RZ, RZ, 0x7f800000 ;  /* 0x7f800000ff2a7424 */ /* 0x000fe400078e00ff */
[----:B------:R-:W-:Y:S02]  /*0170*/  IMAD.MOV.U32 R41, RZ, RZ, 0x7f800000 ;  /* 0x7f800000ff297424 */ /* 0x000fe400078e00ff */
[----:B------:R-:W-:Y:S02]  /*0180*/  IMAD.MOV.U32 R40, RZ, RZ, -0x800000 ;  /* 0xff800000ff287424 */ /* 0x000fe400078e00ff */
[----:B------:R-:W-:Y:S02]  /*0190*/  IMAD.MOV.U32 R39, RZ, RZ, -0x800000 ;  /* 0xff800000ff277424 */ /* 0x000fe400078e00ff */
[----:B------:R-:W-:-:S02]  /*01a0*/  IMAD.MOV.U32 R38, RZ, RZ, -0x800000 ;  /* 0xff800000ff267424 */ /* 0x000fc400078e00ff */
[----:B------:R-:W-:Y:S02]  /*01b0*/  IMAD.MOV.U32 R37, RZ, RZ, -0x800000 ;  /* 0xff800000ff257424 */ /* 0x000fe400078e00ff */
[----:B------:R-:W-:Y:S01]  /*01c0*/  IMAD.MOV.U32 R35, RZ, RZ, 0x7f800000 ;  /* 0x7f800000ff237424 */ /* 0x000fe200078e00ff */
[C---:B----4-:R-:W-:Y:S01]  /*01d0*/  LOP3.LUT R2, R27.reuse, 0x1ff, RZ, 0xc0, !PT ;  /* 0x000001ff1b027812 */ /* 0x050fe200078ec0ff */
[C---:B------:R-:W-:Y:S02]  /*01e0*/  IMAD.SHL.U32 R25, R27.reuse, 0x8, RZ ;  /* 0x000000081b197824 */ /* 0x040fe400078e00ff */
[----:B------:R-:W-:Y:S02]  /*01f0*/  IMAD.SHL.U32 R27, R27, 0x4, RZ ;  /* 0x000000041b1b7824 */ /* 0x000fe400078e00ff */
[CC--:B------:R-:W-:Y:S01]  /*0200*/  IMAD.WIDE.U32 R20, R2.reuse, R3.reuse, c[0x0][0x180] ;  /* 0x0000600002147625 */ /* 0x0c0fe200078e0003 */
[----:B------:R-:W-:Y:S02]  /*0210*/  LOP3.LUT R25, R25, 0xff8, RZ, 0xc0, !PT ;  /* 0x00000ff819197812 */ /* 0x000fe400078ec0ff */
[----:B------:R-:W-:Y:S01]  /*0220*/  LOP3.LUT R26, R27, 0x7fc, RZ, 0xc0, !PT ;  /* 0x000007fc1b1a7812 */ /* 0x000fe200078ec0ff */
[----:B------:R-:W-:Y:S01]  /*0230*/  IMAD.WIDE.U32 R2, R2, R3, c[0x0][0x178] ;  /* 0x00005e0002027625 */ /* 0x000fe200078e0003 */
[----:B------:R-:W-:-:S02]  /*0240*/  LOP3.LUT R27, R4, 0x7fc, R27, 0xf8, !PT ;  /* 0x000007fc041b7812 */ /* 0x000fc400078ef81b */
[----:B------:R-:W-:Y:S01]  /*0250*/  LOP3.LUT R29, R4, R25, RZ, 0xfc, !PT ;  /* 0x00000019041d7212 */ /* 0x000fe200078efcff */
[----:B------:R-:W-:Y:S02]  /*0260*/  IMAD.MOV.U32 R22, RZ, RZ, R20 ;  /* 0x000000ffff167224 */ /* 0x000fe400078e0014 */
[----:B------:R-:W-:Y:S02]  /*0270*/  IMAD.MOV.U32 R20, RZ, RZ, R2 ;  /* 0x000000ffff147224 */ /* 0x000fe400078e0002 */
[----:B------:R-:W-:Y:S02]  /*0280*/  IMAD.MOV.U32 R2, RZ, RZ, -0x1000 ;  /* 0xfffff000ff027424 */ /* 0x000fe400078e00ff */
[----:B------:R-:W-:Y:S02]  /*0290*/  IMAD.MOV.U32 R34, RZ, RZ, 0x7f800000 ;  /* 0x7f800000ff227424 */ /* 0x000fe400078e00ff */
[----:B--2---:R-:W-:-:S05]  /*02a0*/  IMAD.U32 R7, R0, 0x10000, RZ ;  /* 0x0001000000077824 */ /* 0x004fca00078e00ff */
[----:B------:R-:W-:Y:S02]  /*02b0*/  FSETP.GE.AND P0, PT, R7, RZ, PT ;  /* 0x000000ff0700720b */ /* 0x000fe40003f06000 */
[----:B---3--:R-:W-:Y:S02]  /*02c0*/  SHF.L.U32 R7, R6, 0x10, RZ ;  /* 0x0000001006077819 */ /* 0x008fe400000006ff */
[----:B------:R-:W-:Y:S02]  /*02d0*/  SEL R0, R0, RZ, !P0 ;  /* 0x000000ff00007207 */ /* 0x000fe40004000000 */
[----:B------:R-:W-:-:S03]  /*02e0*/  FSETP.GTU.AND P0, PT, R7, RZ, PT ;  /* 0x000000ff0700720b */ /* 0x000fc60003f0c000 */
[----:B------:R-:W-:Y:S01]  /*02f0*/  IMAD.U32 R0, R0, 0x10000, RZ ;  /* 0x0001000000007824 */ /* 0x000fe200078e00ff */
[----:B------:R-:W-:-:S03]  /*0300*/  SEL R6, R6, RZ, P0 ;  /* 0x000000ff06067207 */ /* 0x000fc60000000000 */
[----:B------:R-:W-:Y:S01]  /*0310*/  FADD R24, RZ, -R0 ;  /* 0x80000000ff187221 */ /* 0x000fe20000000000 */
[----:B------:R-:W-:Y:S02]  /*0320*/  IMAD.MOV.U32 R0, RZ, RZ, -0x1 ;  /* 0xffffffffff007424 */ /* 0x000fe400078e00ff */
[----:B------:R-:W-:Y:S02]  /*0330*/  IMAD.U32 R5, R6, 0x10000, RZ ;  /* 0x0001000006057824 */ /* 0x000fe400078e00ff */
[----:B------:R-:W-:-:S03]  /*0340*/  FSETP.NAN.AND P2, PT, R24, R24, PT ;  /* 0x000000181800720b */ /* 0x000fc60003f48000 */
[----:B------:R-:W-:-:S10]  /*0350*/  FSETP.GT.AND P0, PT, R24, R5, PT ;  /* 0x000000051800720b */ /* 0x000fd40003f04000 */
[----:B------:R-:W-:-:S05]  /*0360*/  @!P2 FSEL R24, R24, R5, P0 ;  /* 0x000000051818a208 */ /* 0x000fca0000000000 */
[----:B------:R-:W-:-:S05]  /*0370*/  FMUL R24, R24, 0.0078740157186985015869 ;  /* 0x3c01020418187820 */ /* 0x000fca0000400000 */
[C---:B------:R-:W-:Y:S02]  /*0380*/  FSETP.GT.AND P0, PT, R24.reuse, 9.9999997473787516356e-06, PT ;  /* 0x3727c5ac1800780b */ /* 0x040fe40003f04000 */
[----:B------:R-:W-:-:S11]  /*0390*/  FSETP.NAN.AND P2, PT, R24, R24, PT ;  /* 0x000000181800720b */ /* 0x000fd60003f48000 */
[----:B------:R-:W-:Y:S02]  /*03a0*/  @!P0 FSEL R24, R24, 9.9999997473787516356e-06, P2 ;  /* 0x3727c5ac18188808 */ /* 0x000fe40001000000 */
.L_x_22:
[----:B------:R-:W-:Y:S01]  /*03b0*/  IADD3 R31, R29, R2, RZ ;  /* 0x000000021d1f7210 */ /* 0x000fe20007ffe0ff */
[----:B------:R-:W-:Y:S01]  /*03c0*/  IMAD.MOV.U32 R28, RZ, RZ, 0x4 ;  /* 0x00000004ff1c7424 */ /* 0x000fe200078e00ff */
[----:B------:R-:W-:Y:S01]  /*03d0*/  CS2R R4, SRZ ;  /* 0x0000000000047805 */ /* 0x000fe2000001ff00 */
[----:B------:R-:W-:Y:S01]  /*03e0*/  CS2R R6, SRZ ;  /* 0x0000000000067805 */ /* 0x000fe2000001ff00 */
[----:B------:R-:W-:Y:S01]  /*03f0*/  IADD3 R33, R31, 0x1000, RZ ;  /* 0x000010001f217810 */ /* 0x000fe20007ffe0ff */
[----:B------:R-:W-:-:S04]  /*0400*/  IMAD.MOV.U32 R8, RZ, RZ, R20 ;  /* 0x000000ffff087224 */ /* 0x000fc800078e0014 */
[----:B------:R-:W-:Y:S01]  /*0410*/  IMAD.WIDE R32, R33, R28, c[0x0][0x160] ;  /* 0x0000580021207625 */ /* 0x000fe200078e021c */
[----:B------:R-:W-:-:S03]  /*0420*/  MOV R13, R21 ;  /* 0x00000015000d7202 */ /* 0x000fc60000000f00 */
[----:B------:R-:W-:Y:S01]  /*0430*/  IMAD.MOV.U32 R9, RZ, RZ, R3 ;  /* 0x000000ffff097224 */ /* 0x000fe200078e0003 */
[----:B------:R-:W2:Y:S01]  /*0440*/  @!P1 LDG.E.EF.128 R4, [R32.64] ;  /* 0x0000000420049981 */ /* 0x000ea2000c0e1d00 */
[----:B------:R-:W-:-:S04]  /*0450*/  IMAD.MOV.U32 R12, RZ, RZ, R22 ;  /* 0x000000ffff0c7224 */ /* 0x000fc800078e0016 */
[----:B------:R-:W3:Y:S04]  /*0460*/  LDG.E.EL.128 R8, [R8.64] ;  /* 0x0000000408087981 */ /* 0x000ee8000c2e1d00 */
[----:B------:R-:W4:Y:S01]  /*0470*/  LDG.E.EL.128 R12, [R12.64] ;  /* 0x000000040c0c7981 */ /* 0x000f22000c2e1d00 */
[----:B------:R-:W-:Y:S01]  /*0480*/  IADD3 R31, R31, 0x1004, RZ ;  /* 0x000010041f1f7810 */ /* 0x000fe20007ffe0ff */
[----:B------:R-:W-:Y:S01]  /*0490*/  CS2R R16, SRZ ;  /* 0x0000000000107805 */ /* 0x000fe2000001ff00 */
[----:B------:R-:W-:-:S03]  /*04a0*/  CS2R R18, SRZ ;  /* 0x0000000000127805 */ /* 0x000fc6000001ff00 */
[----:B------:R-:W-:-:S05]  /*04b0*/  IMAD.WIDE R30, R31, R28, c[0x0][0x160] ;  /* 0x000058001f1e7625 */ /* 0x000fca00078e021c */
[----:B------:R0:W5:Y:S01]  /*04c0*/  @!P1 LDG.E.EF.128 R16, [R30.64] ;  /* 0x000000041e109981 */ /* 0x000162000c0e1d00 */
[----:B------:R-:W-:Y:S01]  /*04d0*/  BSSY B0, `(.L_x_0) ;  /* 0x000005b000007945 */ /* 0x000fe20003800000 */
[----:B--2---:R-:W-:Y:S02]  /*04e0*/  I2FP.F32.S32 R51, R4 ;  /* 0x0000000400337245 */ /* 0x004fe40000201400 */
[----:B------:R-:W-:Y:S01]  /*04f0*/  I2FP.F32.S32 R53, R5 ;  /* 0x0000000500357245 */ /* 0x000fe20000201400 */
[----:B---3--:R-:W-:Y:S02]  /*0500*/  IMAD.U32 R4, R8, 0x10000, RZ ;  /* 0x0001000008047824 */ /* 0x008fe400078e00ff */
[----:B------:R-:W-:Y:S01]  /*0510*/  FMUL R51, R24, R51 ;  /* 0x0000003318337220 */ /* 0x000fe20000400000 */
[----:B------:R-:W-:Y:S01]  /*0520*/  PRMT R8, R8, 0x7632, R8 ;  /* 0x0000763208087816 */ /* 0x000fe20000000008 */
[----:B------:R-:W-:Y:S01]  /*0530*/  FMUL R53, R24, R53 ;  /* 0x0000003518357220 */ /* 0x000fe20000400000 */
[----:B----4-:R-:W-:-:S02]  /*0540*/  IMAD.U32 R33, R12, 0x10000, RZ ;  /* 0x000100000c217824 */ /* 0x010fc400078e00ff */
[----:B------:R-:W-:Y:S02]  /*0550*/  SHF.L.U32 R5, R8, 0x10, RZ ;  /* 0x0000001008057819 */ /* 0x000fe400000006ff */
[----:B------:R-:W-:-:S04]  /*0560*/  FFMA R4, R4, R51, R33 ;  /* 0x0000003304047223 */ /* 0x000fc80000000021 */
[----:B------:R-:W-:-:S04]  /*0570*/  FMUL R33, R4, R4 ;  /* 0x0000000404217220 */ /* 0x000fc80000400000 */
[----:B------:R-:W-:-:S04]  /*0580*/  FMUL R33, R4, R33 ;  /* 0x0000002104217220 */ /* 0x000fc80000400000 */
[----:B------:R-:W-:-:S04]  /*0590*/  FFMA R32, R33, 0.044714998453855514526, R4 ;  /* 0x3d37271321207823 */ /* 0x000fc80000000004 */
[----:B------:R-:W-:-:S04]  /*05a0*/  FMUL R32, R32, 0.79788458347320556641 ;  /* 0x3f4c422a20207820 */ /* 0x000fc80000400000 */
[----:B------:R-:W-:-:S05]  /*05b0*/  FADD.FTZ R52, |R32|, -RZ ;  /* 0x800000ff20347221 */ /* 0x000fca0000010200 */
[----:B------:R-:W-:-:S13]  /*05c0*/  FSETP.GE.AND P2, PT, R52, 0.60000002384185791016, PT ;  /* 0x3f19999a3400780b */ /* 0x000fda0003f46000 */
[----:B------:R-:W-:Y:S01]  /*05d0*/  @P2 FMUL R33, R52, 2.8853900432586669922 ;  /* 0x4038aa3b34212820 */ /* 0x000fe20000400000 */
[----:B0-----:R-:W-:Y:S01]  /*05e0*/  @!P2 IMAD.MOV.U32 R31, RZ, RZ, 0x3c80f082 ;  /* 0x3c80f082ff1fa424 */ /* 0x001fe200078e00ff */
[----:B------:R-:W-:Y:S01]  /*05f0*/  @!P2 FMUL R30, R32, R32 ;  /* 0x00000020201ea220 */ /* 0x000fe20000400000 */
[----:B------:R-:W-:Y:S01]  /*0600*/  @P2 IMAD.MOV.U32 R51, RZ, RZ, 0x3f800000 ;  /* 0x3f800000ff332424 */ /* 0x000fe200078e00ff */
[----:B------:R-:W-:Y:S02]  /*0610*/  @P2 FSETP.GE.AND P0, PT, R52, 9.010913848876953125, PT ;  /* 0x41102cb43400280b */ /* 0x000fe40003f06000 */
[----:B------:R-:W0:Y:S01]  /*0620*/  @P2 MUFU.EX2 R33, R33 ;  /* 0x0000002100212308 */ /* 0x000e220000000800 */
[----:B------:R-:W-:-:S04]  /*0630*/  @!P2 FFMA.FTZ R31, R30, R31, -0.052303962409496307373 ;  /* 0xbd563cae1e1fa423 */ /* 0x000fc8000001001f */
[----:B------:R-:W-:Y:S01]  /*0640*/  @!P2 FFMA.FTZ R31, R30, R31, 0.1331529766321182251 ;  /* 0x3e0859411e1fa423 */ /* 0x000fe2000001001f */
[----:B0-----:R-:W-:-:S03]  /*0650*/  @P2 FADD R50, R33, 1 ;  /* 0x3f80000021322421 */ /* 0x001fc60000000000 */
[----:B------:R-:W-:Y:S01]  /*0660*/  @!P2 FFMA.FTZ R33, R30, R31, -0.33332768082618713379 ;  /* 0xbeaaa9ed1e21a423 */ /* 0x000fe2000001001f */
[----:B------:R-:W-:-:S03]  /*0670*/  PRMT R31, R12, 0x7632, R31 ;  /* 0x000076320c1f7816 */ /* 0x000fc6000000001f */
[----:B------:R-:W-:Y:S01]  /*0680*/  @!P2 FFMA.FTZ R33, R30, R33, RZ ;  /* 0x000000211e21a223 */ /* 0x000fe200000100ff */
[----:B------:R-:W0:Y:S01]  /*0690*/  @P2 MUFU.RCP R50, R50 ;  /* 0x0000003200322308 */ /* 0x000e220000001000 */
[----:B------:R-:W-:Y:S01]  /*06a0*/  IMAD.U32 R8, R31, 0x10000, RZ ;  /* 0x000100001f087824 */ /* 0x000fe200078e00ff */
[----:B------:R-:W-:Y:S02]  /*06b0*/  I2FP.F32.S32 R31, R7 ;  /* 0x00000007001f7245 */ /* 0x000fe40000201400 */
[----:B------:R-:W-:Y:S01]  /*06c0*/  I2FP.F32.S32 R7, R6 ;  /* 0x0000000600077245 */ /* 0x000fe20000201400 */
[----:B------:R-:W-:Y:S01]  /*06d0*/  FFMA R5, R5, R53, R8 ;  /* 0x0000003505057223 */ /* 0x000fe20000000008 */
[----:B------:R-:W-:Y:S01]  /*06e0*/  IMAD.U32 R8, R10, 0x10000, RZ ;  /* 0x000100000a087824 */ /* 0x000fe200078e00ff */
[C---:B------:R-:W-:Y:S01]  /*06f0*/  PRMT R30, R9.reuse, 0x7632, R30 ;  /* 0x00007632091e7816 */ /* 0x040fe2000000001e */
[----:B------:R-:W-:Y:S01]  /*0700*/  IMAD.U32 R6, R9, 0x10000, RZ ;  /* 0x0001000009067824 */ /* 0x000fe200078e00ff */
[C---:B------:R-:W-:Y:S01]  /*0710*/  PRMT R9, R13.reuse, 0x7632, R9 ;  /* 0x000076320d097816 */ /* 0x040fe20000000009 */
[----:B------:R-:W-:Y:S01]  /*0720*/  FMUL R31, R24, R31 ;  /* 0x0000001f181f7220 */ /* 0x000fe20000400000 */
[----:B------:R-:W-:Y:S01]  /*0730*/  SHF.L.U32 R13, R13, 0x10, RZ ;  /* 0x000000100d0d7819 */ /* 0x000fe200000006ff */
[----:B------:R-:W-:Y:S01]  /*0740*/  IMAD.U32 R30, R30, 0x10000, RZ ;  /* 0x000100001e1e7824 */ /* 0x000fe200078e00ff */
[----:B-----5:R-:W-:-:S02]  /*0750*/  I2FP.F32.S32 R53, R16 ;  /* 0x0000001000357245 */ /* 0x020fc40000201400 */
[----:B------:R-:W-:Y:S01]  /*0760*/  SHF.L.U32 R9, R9, 0x10, RZ ;  /* 0x0000001009097819 */ /* 0x000fe200000006ff */
[----:B0-----:R-:W-:Y:S02]  /*0770*/  @P2 FFMA.FTZ R51, R50, -2, R51 ;  /* 0xc000000032332823 */ /* 0x001fe40000010033 */
[----:B------:R-:W-:-:S03]  /*0780*/  FMUL R53, R24, R53 ;  /* 0x0000003518357220 */ /* 0x000fc60000400000 */
[----:B------:R-:W-:-:S04]  /*0790*/  @P2 FSEL R51, R51, 1, !P0 ;  /* 0x3f80000033332808 */ /* 0x000fc80004000000 */
[--C-:B------:R-:W-:Y:S01]  /*07a0*/  @P2 LOP3.LUT R12, R51, 0x80000000, R32.reuse, 0xf8, !PT ;  /* 0x80000000330c2812 */ /* 0x100fe200078ef820 */
[----:B------:R-:W-:Y:S01]  /*07b0*/  @!P2 FFMA.FTZ R12, R32, R33, R32 ;  /* 0x00000021200ca223 */ /* 0x000fe20000010020 */
[----:B------:R-:W-:Y:S01]  /*07c0*/  PRMT R32, R10, 0x7632, R32 ;  /* 0x000076320a207816 */ /* 0x000fe20000000020 */
[C---:B------:R-:W-:Y:S01]  /*07d0*/  IMAD.U32 R33, R14.reuse, 0x10000, RZ ;  /* 0x000100000e217824 */ /* 0x040fe200078e00ff */
[----:B------:R-:W-:Y:S02]  /*07e0*/  PRMT R10, R14, 0x7632, R10 ;  /* 0x000076320e0a7816 */ /* 0x000fe4000000000a */
[----:B------:R-:W-:Y:S01]  /*07f0*/  I2FP.F32.S32 R51, R17 ;  /* 0x0000001100337245 */ /* 0x000fe20000201400 */
[----:B------:R-:W-:Y:S01]  /*0800*/  FFMA R8, R8, R53, R33 ;  /* 0x0000003508087223 */ /* 0x000fe20000000021 */
[----:B------:R-:W-:Y:S02]  /*0810*/  IMAD.U32 R32, R32, 0x10000, RZ ;  /* 0x0001000020207824 */ /* 0x000fe400078e00ff */
[----:B------:R-:W-:Y:S01]  /*0820*/  IMAD.U32 R17, R10, 0x10000, RZ ;  /* 0x000100000a117824 */ /* 0x000fe200078e00ff */
[C---:B------:R-:W-:Y:S01]  /*0830*/  FMUL R10, R24.reuse, R7 ;  /* 0x00000007180a7220 */ /* 0x040fe20000400000 */
[----:B------:R-:W-:Y:S01]  /*0840*/  FMUL R51, R24, R51 ;  /* 0x0000003318337220 */ /* 0x000fe20000400000 */
[----:B------:R-:W-:-:S02]  /*0850*/  FFMA R7, R30, R31, R9 ;  /* 0x0000001f1e077223 */ /* 0x000fc40000000009 */
[----:B------:R-:W-:Y:S01]  /*0860*/  FFMA R6, R6, R10, R13 ;  /* 0x0000000a06067223 */ /* 0x000fe2000000000d */
[C---:B------:R-:W-:Y:S01]  /*0870*/  FMUL R10, R5.reuse, R5 ;  /* 0x00000005050a7220 */ /* 0x040fe20000400000 */
[----:B------:R-:W-:Y:S01]  /*0880*/  FFMA R9, R32, R51, R17 ;  /* 0x0000003320097223 */ /* 0x000fe20000000011 */
[----:B------:R-:W-:Y:S01]  /*0890*/  I2FP.F32.S32 R17, R18 ;  /* 0x0000001200117245 */ /* 0x000fe20000201400 */
[C---:B------:R-:W-:Y:S01]  /*08a0*/  FMUL R13, R6.reuse, R6 ;  /* 0x00000006060d7220 */ /* 0x040fe20000400000 */
[----:B------:R-:W-:Y:S01]  /*08b0*/  FMUL R10, R5, R10 ;  /* 0x0000000a050a7220 */ /* 0x000fe20000400000 */
[C---:B------:R-:W-:Y:S02]  /*08c0*/  FMUL R16, R7.reuse, R7 ;  /* 0x0000000707107220 */ /* 0x040fe40000400000 */
[----:B------:R-:W-:Y:S01]  /*08d0*/  FMUL R31, R6, R13 ;  /* 0x0000000d061f7220 */ /* 0x000fe20000400000 */
[----:B------:R-:W-:Y:S01]  /*08e0*/  FFMA R10, R10, 0.044714998453855514526, R5 ;  /* 0x3d3727130a0a7823 */ /* 0x000fe20000000005 */
[----:B------:R-:W-:Y:S01]  /*08f0*/  FMUL R17, R24, R17 ;  /* 0x0000001118117220 */ /* 0x000fe20000400000 */
[----:B------:R-:W-:Y:S01]  /*0900*/  FMUL R13, R8, R8 ;  /* 0x00000008080d7220 */ /* 0x000fe20000400000 */
[----:B------:R-:W-:Y:S01]  /*0910*/  FMUL R16, R7, R16 ;  /* 0x0000001007107220 */ /* 0x000fe20000400000 */
[----:B------:R-:W-:Y:S01]  /*0920*/  FMUL R14, R10, 0.79788458347320556641 ;  /* 0x3f4c422a0a0e7820 */ /* 0x000fe20000400000 */
[----:B------:R-:W-:-:S03]  /*0930*/  FFMA R32, R31, 0.044714998453855514526, R6 ;  /* 0x3d3727131f207823 */ /* 0x000fc60000000006 */
[----:B------:R-:W-:-:S05]  /*0940*/  FADD.FTZ R33, |R14|, -RZ ;  /* 0x800000ff0e217221 */ /* 0x000fca0000010200 */
[----:B------:R-:W-:-:S13]  /*0950*/  FSETP.GE.AND P0, PT, R33, 0.60000002384185791016, PT ;  /* 0x3f19999a2100780b */ /* 0x000fda0003f06000 */
[----:B------:R-:W-:Y:S05]  /*0960*/  @!P0 BRA `(.L_x_1) ;  /* 0x000000a000008947 */ /* 0x000fea0003800000 */
[C---:B------:R-:W-:Y:S01]  /*0970*/  FMUL R10, R33.reuse, 2.8853900432586669922 ;  /* 0x4038aa3b210a7820 */ /* 0x040fe20000400000 */
[----:B------:R-:W-:Y:S01]  /*0980*/  IMAD.MOV.U32 R31, RZ, RZ, 0x3f800000 ;  /* 0x3f800000ff1f7424 */ /* 0x000fe200078e00ff */
[----:B------:R-:W-:-:S04]  /*0990*/  FSETP.GE.AND P0, PT, R33, 9.010913848876953125, PT ;  /* 0x41102cb42100780b */ /* 0x000fc80003f06000 */
[----:B------:R-:W0:Y:S02]  /*09a0*/  MUFU.EX2 R10, R10 ;  /* 0x0000000a000a7308 */ /* 0x000e240000000800 */
[----:B0-----:R-:W-:-:S06]  /*09b0*/  FADD R18, R10, 1 ;  /* 0x3f8000000a127421 */ /* 0x001fcc0000000000 */
[----:B------:R-:W0:Y:S02]  /*09c0*/  MUFU.RCP R18, R18 ;  /* 0x0000001200127308 */ /* 0x000e240000001000 */
[----:B0-----:R-:W-:-:S05]  /*09d0*/  FFMA.FTZ R30, R18, -2, R31 ;  /* 0xc0000000121e7823 */ /* 0x001fca000001001f */
[----:B------:R-:W-:-:S04]  /*09e0*/  FSEL R31, R30, 1, !P0 ;  /* 0x3f8000001e1f7808 */ /* 0x000fc80004000000 */
[----:B------:R-:W-:Y:S01]  /*09f0*/  LOP3.LUT R14, R31, 0x80000000, R14, 0xf8, !PT ;  /* 0x800000001f0e7812 */ /* 0x000fe200078ef80e */
[----:B------:R-:W-:Y:S05]  /*0a00*/  BRA `(.L_x_2) ;  /* 0x0000007000007947 */ /* 0x000fea0003800000 */
.L_x_1:
[----:B------:R-:W-:Y:S01]  /*0a10*/  IMAD.MOV.U32 R10, RZ, RZ, 0x3c80f082 ;  /* 0x3c80f082ff0a7424 */ /* 0x000fe200078e00ff */
[----:B------:R-:W-:-:S04]  /*0a20*/  FMUL R31, R14, R14 ;  /* 0x0000000e0e1f7220 */ /* 0x000fc80000400000 */
[----:B------:R-:W-:-:S04]  /*0a30*/  FFMA.FTZ R10, R31, R10, -0.052303962409496307373 ;  /* 0xbd563cae1f0a7423 */ /* 0x000fc8000001000a */
[----:B------:R-:W-:-:S04]  /*0a40*/  FFMA.FTZ R10, R31, R10, 0.1331529766321182251 ;  /* 0x3e0859411f0a7423 */ /* 0x000fc8000001000a */
[----:B------:R-:W-:-:S04]  /*0a50*/  FFMA.FTZ R10, R31, R10, -0.33332768082618713379 ;  /* 0xbeaaa9ed1f0a7423 */ /* 0x000fc8000001000a */
[----:B------:R-:W-:-:S04]  /*0a60*/  FFMA.FTZ R31, R31, R10, RZ ;  /* 0x0000000a1f1f7223 */ /* 0x000fc800000100ff */
[----:B------:R-:W-:Y:S02]  /*0a70*/  FFMA.FTZ R14, R14, R31, R14 ;  /* 0x0000001f0e0e7223 */ /* 0x000fe4000001000e */
.L_x_2:
[----:B------:R-:W-:Y:S05]  /*0a80*/  BSYNC B0 ;  /* 0x0000000000007941 */ /* 0x000fea0003800000 */
.L_x_0:
[----:B------:R-:W-:Y:S01]  /*0a90*/  FMUL R18, R32, 0.79788458347320556641 ;  /* 0x3f4c422a20127820 */ /* 0x000fe20000400000 */
[----:B------:R-:W-:Y:S01]  /*0aa0*/  SHF.L.U32 R10, R11, 0x10, RZ ;  /* 0x000000100b0a7819 */ /* 0x000fe200000006ff */
[----:B------:R-:W-:Y:S01]  /*0ab0*/  IMAD.U32 R30, R15, 0x10000, RZ ;  /* 0x000100000f1e7824 */ /* 0x000fe200078e00ff */
[----:B------:R-:W-:Y:S01]  /*0ac0*/  I2FP.F32.S32 R31, R19 ;  /* 0x00000013001f7245 */ /* 0x000fe20000201400 */
[----:B------:R-:W-:Y:S01]  /*0ad0*/  FADD.FTZ R33, |R18|, -RZ ;  /* 0x800000ff12217221 */ /* 0x000fe20000010200 */
[----:B------:R-:W-:Y:S01]  /*0ae0*/  PRMT R15, R11, 0x7632, R15 ;  /* 0x000076320b0f7816 */ /* 0x000fe2000000000f */
[----:B------:R-:W-:Y:S01]  /*0af0*/  BSSY B0, `(.L_x_3) ;  /* 0x000001a000007945 */ /* 0x000fe20003800000 */
[----:B------:R-:W-:Y:S01]  /*0b00*/  FFMA R10, R17, R10, R30 ;  /* 0x0000000a110a7223 */ /* 0x000fe2000000001e */
[----:B------:R-:W-:Y:S01]  /*0b10*/  FMUL R13, R8, R13 ;  /* 0x0000000d080d7220 */ /* 0x000fe20000400000 */
[----:B------:R-:W-:Y:S01]  /*0b20*/  FSETP.GE.AND P0, PT, R33, 0.60000002384185791016, PT ;  /* 0x3f19999a2100780b */ /* 0x000fe20003f06000 */
[----:B------:R-:W-:Y:S01]  /*0b30*/  FFMA R32, R16, 0.044714998453855514526, R7 ;  /* 0x3d37271310207823 */ /* 0x000fe20000000007 */
[----:B------:R-:W-:Y:S01]  /*0b40*/  PRMT R19, R15, 0x7632, R19 ;  /* 0x000076320f137816 */ /* 0x000fe20000000013 */
[----:B------:R-:W-:Y:S01]  /*0b50*/  FMUL R30, R9, R9 ;  /* 0x00000009091e7220 */ /* 0x000fe20000400000 */
[----:B------:R-:W-:-:S09]  /*0b60*/  FMUL R17, R24, R31 ;  /* 0x0000001f18117220 */ /* 0x000fd20000400000 */
        /* <DEDUP_REMOVED lines=11> */
.L_x_4:
[----:B------:R-:W-:Y:S01]  /*0c20*/  IMAD.MOV.U32 R11, RZ, RZ, 0x3c80f082 ;  /* 0x3c80f082ff0b7424 */ /* 0x000fe200078e00ff */
[----:B------:R-:W-:-:S04]  /*0c30*/  FMUL R16, R18, R18 ;  /* 0x0000001212107220 */ /* 0x000fc80000400000 */
[----:B------:R-:W-:-:S04]  /*0c40*/  FFMA.FTZ R11, R16, R11, -0.052303962409496307373 ;  /* 0xbd563cae100b7423 */ /* 0x000fc8000001000b */
[----:B------:R-:W-:-:S04]  /*0c50*/  FFMA.FTZ R11, R16, R11, 0.1331529766321182251 ;  /* 0x3e085941100b7423 */ /* 0x000fc8000001000b */
[----:B------:R-:W-:-:S04]  /*0c60*/  FFMA.FTZ R11, R16, R11, -0.33332768082618713379 ;  /* 0xbeaaa9ed100b7423 */ /* 0x000fc8000001000b */
[----:B------:R-:W-:-:S04]  /*0c70*/  FFMA.FTZ R11, R16, R11, RZ ;  /* 0x0000000b100b7223 */ /* 0x000fc800000100ff */
[----:B------:R-:W-:Y:S02]  /*0c80*/  FFMA.FTZ R16, R18, R11, R18 ;  /* 0x0000000b12107223 */ /* 0x000fe40000010012 */
.L_x_5:
[----:B------:R-:W-:Y:S05]  /*0c90*/  BSYNC B0 ;  /* 0x0000000000007941 */ /* 0x000fea0003800000 */
.L_x_3:
[----:B------:R-:W-:Y:S01]  /*0ca0*/  FMUL R18, R32, 0.79788458347320556641 ;  /* 0x3f4c422a20127820 */ /* 0x000fe20000400000 */
[----:B------:R-:W-:Y:S01]  /*0cb0*/  SHF.L.U32 R32, R15, 0x10, RZ ;  /* 0x000000100f207819 */ /* 0x000fe200000006ff */
[----:B------:R-:W-:Y:S01]  /*0cc0*/  IMAD.U32 R50, R19, 0x10000, RZ ;  /* 0x0001000013327824 */ /* 0x000fe200078e00ff */
[----:B------:R-:W-:Y:S01]  /*0cd0*/  BSSY B0, `(.L_x_6) ;  /* 0x0000019000007945 */ /* 0x000fe20003800000 */
[----:B------:R-:W-:Y:S01]  /*0ce0*/  FADD.FTZ R33, |R18|, -RZ ;  /* 0x800000ff12217221 */ /* 0x000fe20000010200 */
[----:B------:R-:W-:Y:S01]  /*0cf0*/  FMUL R30, R9, R30 ;  /* 0x0000001e091e7220 */ /* 0x000fe20000400000 */
[----:B------:R-:W-:Y:S01]  /*0d00*/  FFMA R11, R17, R32, R50 ;  /* 0x00000020110b7223 */ /* 0x000fe20000000032 */
[----:B------:R-:W-:Y:S01]  /*0d10*/  FFMA R31, R13, 0.044714998453855514526, R8 ;  /* 0x3d3727130d1f7823 */ /* 0x000fe20000000008 */
[----:B------:R-:W-:Y:S01]  /*0d20*/  FMUL R19, R10, R10 ;  /* 0x0000000a0a137220 */ /* 0x000fe20000400000 */
        /* <DEDUP_REMOVED lines=12> */
.L_x_7:
[----:B------:R-:W-:Y:S01]  /*0df0*/  IMAD.MOV.U32 R13, RZ, RZ, 0x3c80f082 ;  /* 0x3c80f082ff0d7424 */ /* 0x000fe200078e00ff */
[----:B------:R-:W-:-:S04]  /*0e00*/  FMUL R32, R18, R18 ;  /* 0x0000001212207220 */ /* 0x000fc80000400000 */
[----:B------:R-:W-:-:S04]  /*0e10*/  FFMA.FTZ R13, R32, R13, -0.052303962409496307373 ;  /* 0xbd563cae200d7423 */ /* 0x000fc8000001000d */
[----:B------:R-:W-:-:S04]  /*0e20*/  FFMA.FTZ R13, R32, R13, 0.1331529766321182251 ;  /* 0x3e085941200d7423 */ /* 0x000fc8000001000d */
[----:B------:R-:W-:-:S04]  /*0e30*/  FFMA.FTZ R13, R32, R13, -0.33332768082618713379 ;  /* 0xbeaaa9ed200d7423 */ /* 0x000fc8000001000d */
[----:B------:R-:W-:-:S04]  /*0e40*/  FFMA.FTZ R13, R32, R13, RZ ;  /* 0x0000000d200d7223 */ /* 0x000fc800000100ff */
[----:B------:R-:W-:Y:S02]  /*0e50*/  FFMA.FTZ R18, R18, R13, R18 ;  /* 0x0000000d12127223 */ /* 0x000fe40000010012 */
.L_x_8:
[----:B------:R-:W-:Y:S05]  /*0e60*/  BSYNC B0 ;  /* 0x0000000000007941 */ /* 0x000fea0003800000 */
.L_x_6:
[----:B------:R-:W-:Y:S01]  /*0e70*/  FMUL R50, R31, 0.79788458347320556641 ;  /* 0x3f4c422a1f327820 */ /* 0x000fe20000400000 */
[----:B------:R-:W-:Y:S01]  /*0e80*/  BSSY B0, `(.L_x_9) ;  /* 0x0000018000007945 */ /* 0x000fe20003800000 */
[----:B------:R-:W-:Y:S01]  /*0e90*/  FFMA R31, R30, 0.044714998453855514526, R9 ;  /* 0x3d3727131e1f7823 */ /* 0x000fe20000000009 */
[----:B------:R-:W-:Y:S01]  /*0ea0*/  FMUL R15, R10, R19 ;  /* 0x000000130a0f7220 */ /* 0x000fe20000400000 */
[----:B------:R-:W-:Y:S01]  /*0eb0*/  FADD.FTZ R33, |R50|, -RZ ;  /* 0x800000ff32217221 */ /* 0x000fe20000010200 */
[----:B------:R-:W-:-:S04]  /*0ec0*/  FMUL R30, R11, R11 ;  /* 0x0000000b0b1e7220 */ /* 0x000fc80000400000 */
[----:B------:R-:W-:-:S13]  /*0ed0*/  FSETP.GE.AND P0, PT, R33, 0.60000002384185791016, PT ;  /* 0x3f19999a2100780b */ /* 0x000fda0003f06000 */
[----:B------:R-:W-:Y:S05]  /*0ee0*/  @!P0 BRA `(.L_x_10) ;  /* 0x000000a000008947 */ /* 0x000fea0003800000 */
[C---:B------:R-:W-:Y:S01]  /*0ef0*/  FMUL R13, R33.reuse, 2.8853900432586669922 ;  /* 0x4038aa3b210d7820 */ /* 0x040fe20000400000 */
[----:B------:R-:W-:Y:S02]  /*0f00*/  MOV R32, 0x3f800000 ;  /* 0x3f80000000207802 */ /* 0x000fe40000000f00 */
[----:B------:R-:W-:-:S03]  /*0f10*/  FSETP.GE.AND P0, PT, R33, 9.010913848876953125, PT ;  /* 0x41102cb42100780b */ /* 0x000fc60003f06000 */
[----:B------:R-:W0:Y:S02]  /*0f20*/  MUFU.EX2 R13, R13 ;  /* 0x0000000d000d7308 */ /* 0x000e240000000800 */
[----:B0-----:R-:W-:-:S06]  /*0f30*/  FADD R17, R13, 1 ;  /* 0x3f8000000d117421 */ /* 0x001fcc0000000000 */
[----:B------:R-:W0:Y:S02]  /*0f40*/  MUFU.RCP R17, R17 ;  /* 0x0000001100117308 */ /* 0x000e240000001000 */
[----:B0-----:R-:W-:-:S05]  /*0f50*/  FFMA.FTZ R19, R17, -2, R32 ;  /* 0xc000000011137823 */ /* 0x001fca0000010020 */
[----:B------:R-:W-:-:S04]  /*0f60*/  FSEL R19, R19, 1, !P0 ;  /* 0x3f80000013137808 */ /* 0x000fc80004000000 */
[----:B------:R-:W-:Y:S01]  /*0f70*/  LOP3.LUT R19, R19, 0x80000000, R50, 0xf8, !PT ;  /* 0x8000000013137812 */ /* 0x000fe200078ef832 */
[----:B------:R-:W-:Y:S05]  /*0f80*/  BRA `(.L_x_11) ;  /* 0x0000007000007947 */ /* 0x000fea0003800000 */
.L_x_10:
[----:B------:R-:W-:Y:S01]  /*0f90*/  IMAD.MOV.U32 R13, RZ, RZ, 0x3c80f082 ;  /* 0x3c80f082ff0d7424 */ /* 0x000fe200078e00ff */
[----:B------:R-:W-:-:S04]  /*0fa0*/  FMUL R32, R50, R50 ;  /* 0x0000003232207220 */ /* 0x000fc80000400000 */
[----:B------:R-:W-:-:S04]  /*0fb0*/  FFMA.FTZ R13, R32, R13, -0.052303962409496307373 ;  /* 0xbd563cae200d7423 */ /* 0x000fc8000001000d */
[----:B------:R-:W-:-:S04]  /*0fc0*/  FFMA.FTZ R13, R32, R13, 0.1331529766321182251 ;  /* 0x3e085941200d7423 */ /* 0x000fc8000001000d */
[----:B------:R-:W-:-:S04]  /*0fd0*/  FFMA.FTZ R13, R32, R13, -0.33332768082618713379 ;  /* 0xbeaaa9ed200d7423 */ /* 0x000fc8000001000d */
[----:B------:R-:W-:-:S04]  /*0fe0*/  FFMA.FTZ R13, R32, R13, RZ ;  /* 0x0000000d200d7223 */ /* 0x000fc800000100ff */
[----:B------:R-:W-:Y:S02]  /*0ff0*/  FFMA.FTZ R19, R50, R13, R50 ;  /* 0x0000000d32137223 */ /* 0x000fe40000010032 */
.L_x_11:
[----:B------:R-:W-:Y:S05]  /*1000*/  BSYNC B0 ;  /* 0x0000000000007941 */ /* 0x000fea0003800000 */
.L_x_9:
[----:B------:R-:W-:Y:S01]  /*1010*/  FMUL R50, R31, 0.79788458347320556641 ;  /* 0x3f4c422a1f327820 */ /* 0x000fe20000400000 */
[----:B------:R-:W-:Y:S01]  /*1020*/  BSSY B0, `(.L_x_12) ;  /* 0x0000017000007945 */ /* 0x000fe20003800000 */
[----:B------:R-:W-:Y:S01]  /*1030*/  FMUL R30, R11, R30 ;  /* 0x0000001e0b1e7220 */ /* 0x000fe20000400000 */
[----:B------:R-:W-:Y:S01]  /*1040*/  FFMA R31, R15, 0.044714998453855514526, R10 ;  /* 0x3d3727130f1f7823 */ /* 0x000fe2000000000a */
        /* <DEDUP_REMOVED lines=13> */
.L_x_13:
[----:B------:R-:W-:Y:S01]  /*1120*/  IMAD.MOV.U32 R13, RZ, RZ, 0x3c80f082 ;  /* 0x3c80f082ff0d7424 */ /* 0x000fe200078e00ff */
[----:B------:R-:W-:-:S04]  /*1130*/  FMUL R32, R50, R50 ;  /* 0x0000003232207220 */ /* 0x000fc80000400000 */
[----:B------:R-:W-:-:S04]  /*1140*/  FFMA.FTZ R13, R32, R13, -0.052303962409496307373 ;  /* 0xbd563cae200d7423 */ /* 0x000fc8000001000d */
[----:B------:R-:W-:-:S04]  /*1150*/  FFMA.FTZ R13, R32, R13, 0.1331529766321182251 ;  /* 0x3e085941200d7423 */ /* 0x000fc8000001000d */
[----:B------:R-:W-:-:S04]  /*1160*/  FFMA.FTZ R13, R32, R13, -0.33332768082618713379 ;  /* 0xbeaaa9ed200d7423 */ /* 0x000fc8000001000d */
[----:B------:R-:W-:-:S04]  /*1170*/  FFMA.FTZ R13, R32, R13, RZ ;  /* 0x0000000d200d7223 */ /* 0x000fc800000100ff */
[----:B------:R-:W-:Y:S02]  /*1180*/  FFMA.FTZ R51, R50, R13, R50 ;  /* 0x0000000d32337223 */ /* 0x000fe40000010032 */
.L_x_14:
[----:B------:R-:W-:Y:S05]  /*1190*/  BSYNC B0 ;  /* 0x0000000000007941 */ /* 0x000fea0003800000 */
.L_x_12:
[----:B------:R-:W-:Y:S01]  /*11a0*/  FMUL R32, R31, 0.79788458347320556641 ;  /* 0x3f4c422a1f207820 */ /* 0x000fe20000400000 */
[----:B------:R-:W-:Y:S01]  /*11b0*/  BSSY B0, `(.L_x_15) ;  /* 0x0000016000007945 */ /* 0x000fe20003800000 */
[----:B------:R-:W-:Y:S02]  /*11c0*/  FFMA R56, R30, 0.044714998453855514526, R11 ;  /* 0x3d3727131e387823 */ /* 0x000fe4000000000b */
[----:B------:R-:W-:-:S05]  /*11d0*/  FADD.FTZ R31, |R32|, -RZ ;  /* 0x800000ff201f7221 */ /* 0x000fca0000010200 */
        /* <DEDUP_REMOVED lines=12> */
.L_x_16:
[----:B------:R-:W-:Y:S01]  /*12a0*/  IMAD.MOV.U32 R13, RZ, RZ, 0x3c80f082 ;  /* 0x3c80f082ff0d7424 */ /* 0x000fe200078e00ff */
[----:B------:R-:W-:-:S04]  /*12b0*/  FMUL R30, R32, R32 ;  /* 0x00000020201e7220 */ /* 0x000fc80000400000 */
[----:B------:R-:W-:-:S04]  /*12c0*/  FFMA.FTZ R13, R30, R13, -0.052303962409496307373 ;  /* 0xbd563cae1e0d7423 */ /* 0x000fc8000001000d */
[----:B------:R-:W-:-:S04]  /*12d0*/  FFMA.FTZ R13, R30, R13, 0.1331529766321182251 ;  /* 0x3e0859411e0d7423 */ /* 0x000fc8000001000d */
[----:B------:R-:W-:-:S04]  /*12e0*/  FFMA.FTZ R13, R30, R13, -0.33332768082618713379 ;  /* 0xbeaaa9ed1e0d7423 */ /* 0x000fc8000001000d */
[----:B------:R-:W-:-:S04]  /*12f0*/  FFMA.FTZ R13, R30, R13, RZ ;  /* 0x0000000d1e0d7223 */ /* 0x000fc800000100ff */
[----:B------:R-:W-:Y:S02]  /*1300*/  FFMA.FTZ R55, R32, R13, R32 ;  /* 0x0000000d20377223 */ /* 0x000fe40000010020 */
.L_x_17:
[----:B------:R-:W-:Y:S05]  /*1310*/  BSYNC B0 ;  /* 0x0000000000007941 */ /* 0x000fea0003800000 */
.L_x_15:
[----:B------:R-:W-:Y:S01]  /*1320*/  FMUL R56, R56, 0.79788458347320556641 ;  /* 0x3f4c422a38387820 */ /* 0x000fe20000400000 */
[----:B------:R-:W-:Y:S01]  /*1330*/  IMAD.IADD R15, R27, 0x1, R2 ;  /* 0x000000011b0f7824 */ /* 0x000fe200078e0202 */
[----:B------:R-:W-:Y:S01]  /*1340*/  BSSY B0, `(.L_x_18) ;  /* 0x000001f000007945 */ /* 0x000fe20003800000 */
[----:B------:R-:W-:Y:S01]  /*1350*/  FMUL R30, R5, 0.5 ;  /* 0x3f000000051e7820 */ /* 0x000fe20000400000 */
[----:B------:R-:W-:Y:S01]  /*1360*/  FADD.FTZ R59, |R56|, -RZ ;  /* 0x800000ff383b7221 */ /* 0x000fe20000010200 */
[----:B------:R-:W-:Y:S01]  /*1370*/  FMUL R31, R4, 0.5 ;  /* 0x3f000000041f7820 */ /* 0x000fe20000400000 */
[----:B------:R-:W-:Y:S01]  /*1380*/  IADD3 R17, R15, 0x1000, RZ ;  /* 0x000010000f117810 */ /* 0x000fe20007ffe0ff */
[----:B------:R-:W-:Y:S01]  /*1390*/  FMUL R32, R6, 0.5 ;  /* 0x3f00000006207820 */ /* 0x000fe20000400000 */
[----:B------:R-:W-:Y:S01]  /*13a0*/  FMUL R33, R7, 0.5 ;  /* 0x3f00000007217820 */ /* 0x000fe20000400000 */
[----:B------:R-:W-:Y:S01]  /*13b0*/  FSETP.GE.AND P0, PT, R59, 0.60000002384185791016, PT ;  /* 0x3f19999a3b00780b */ /* 0x000fe20003f06000 */
[----:B------:R-:W-:Y:S01]  /*13c0*/  FMUL R54, R8, 0.5 ;  /* 0x3f00000008367820 */ /* 0x000fe20000400000 */
[----:B------:R-:W-:Y:S01]  /*13d0*/  FMUL R53, R9, 0.5 ;  /* 0x3f00000009357820 */ /* 0x000fe20000400000 */
[----:B------:R-:W-:Y:S01]  /*13e0*/  IADD3 R15, R15, 0x1800, RZ ;  /* 0x000018000f0f7810 */ /* 0x000fe20007ffe0ff */
[----:B------:R-:W-:Y:S01]  /*13f0*/  FMUL R50, R10, 0.5 ;  /* 0x3f0000000a327820 */ /* 0x000fe20000400000 */
[----:B------:R-:W-:-:S08]  /*1400*/  FMUL R52, R11, 0.5 ;  /* 0x3f0000000b347820 */ /* 0x000fd00000400000 */
        /* <DEDUP_REMOVED lines=11> */
.L_x_19:
[----:B------:R-:W-:Y:S01]  /*14c0*/  MOV R13, 0x3c80f082 ;  /* 0x3c80f082000d7802 */ /* 0x000fe20000000f00 */
[----:B------:R-:W-:-:S04]  /*14d0*/  FMUL R58, R56, R56 ;  /* 0x00000038383a7220 */ /* 0x000fc80000400000 */
[----:B------:R-:W-:-:S04]  /*14e0*/  FFMA.FTZ R13, R58, R13, -0.052303962409496307373 ;  /* 0xbd563cae3a0d7423 */ /* 0x000fc8000001000d */
[----:B------:R-:W-:-:S04]  /*14f0*/  FFMA.FTZ R13, R58, R13, 0.1331529766321182251 ;  /* 0x3e0859413a0d7423 */ /* 0x000fc8000001000d */
[----:B------:R-:W-:-:S04]  /*1500*/  FFMA.FTZ R13, R58, R13, -0.33332768082618713379 ;  /* 0xbeaaa9ed3a0d7423 */ /* 0x000fc8000001000d */
[----:B------:R-:W-:-:S04]  /*1510*/  FFMA.FTZ R13, R58, R13, RZ ;  /* 0x0000000d3a0d7223 */ /* 0x000fc800000100ff */
[----:B------:R-:W-:Y:S02]  /*1520*/  FFMA.FTZ R56, R13, R56, R56 ;  /* 0x000000380d387223 */ /* 0x000fe40000010038 */
.L_x_20:
[----:B------:R-:W-:Y:S05]  /*1530*/  BSYNC B0 ;  /* 0x0000000000007941 */ /* 0x000fea0003800000 */
.L_x_18:
[----:B------:R-:W-:Y:S01]  /*1540*/  BAR.SYNC.DEFER_BLOCKING 0x0 ;  /* 0x0000000000007b1d */ /* 0x000fe20000010000 */
[----:B------:R-:W-:Y:S01]  /*1550*/  FADD R55, R55, 1 ;  /* 0x3f80000037377421 */ /* 0x000fe20000000000 */
[----:B------:R-:W-:Y:S01]  /*1560*/  FADD R13, R56, 1 ;  /* 0x3f800000380d7421 */ /* 0x000fe20000000000 */
[----:B------:R-:W-:Y:S01]  /*1570*/  FADD R19, R19, 1 ;  /* 0x3f80000013137421 */ /* 0x000fe20000000000 */
[----:B------:R-:W-:Y:S01]  /*1580*/  FADD R58, R51, 1 ;  /* 0x3f800000333a7421 */ /* 0x000fe20000000000 */
[----:B------:R-:W-:Y:S01]  /*1590*/  FMUL R50, R55, R50 ;  /* 0x0000003237327220 */ /* 0x000fe20000400000 */
[----:B------:R-:W-:Y:S01]  /*15a0*/  FMUL R52, R13, R52 ;  /* 0x000000340d347220 */ /* 0x000fe20000400000 */
[----:B------:R-:W-:Y:S01]  /*15b0*/  FMUL R54, R19, R54 ;  /* 0x0000003613367220 */ /* 0x000fe20000400000 */
[----:B------:R-:W-:Y:S01]  /*15c0*/  FMUL R53, R58, R53 ;  /* 0x000000353a357220 */ /* 0x000fe20000400000 */
[----:B------:R-:W-:Y:S01]  /*15d0*/  FADD R13, R14, 1 ;  /* 0x3f8000000e0d7421 */ /* 0x000fe20000000000 */
[----:B------:R-:W-:Y:S01]  /*15e0*/  FSETP.GEU.AND P4, PT, R43, R50, PT ;  /* 0x000000322b00720b */ /* 0x000fe20003f8e000 */
[----:B------:R-:W-:Y:S01]  /*15f0*/  FADD R12, R12, 1 ;  /* 0x3f8000000c0c7421 */ /* 0x000fe20000000000 */
[----:B------:R-:W-:Y:S01]  /*1600*/  FSETP.GEU.AND P6, PT, R44, R52, PT ;  /* 0x000000342c00720b */ /* 0x000fe20003fce000 */
[----:B------:R-:W-:Y:S01]  /*1610*/  FMUL R13, R13, R30 ;  /* 0x0000001e0d0d7220 */ /* 0x000fe20000400000 */
[----:B------:R-:W-:Y:S01]  /*1620*/  FSETP.GEU.AND P5, PT, R42, R53, PT ;  /* 0x000000352a00720b */ /* 0x000fe20003fae000 */
[----:B------:R-:W-:Y:S01]  /*1630*/  FMUL R12, R12, R31 ;  /* 0x0000001f0c0c7220 */ /* 0x000fe20000400000 */
[----:B------:R-:W-:Y:S01]  /*1640*/  FSETP.NAN.AND P3, PT, R43, R43, PT ;  /* 0x0000002b2b00720b */ /* 0x000fe20003f68000 */
[----:B------:R-:W-:Y:S01]  /*1650*/  FADD R18, R18, 1 ;  /* 0x3f80000012127421 */ /* 0x000fe20000000000 */
[----:B------:R-:W-:-:S02]  /*1660*/  FSETP.NAN.AND P2, PT, R44, R44, PT ;  /* 0x0000002c2c00720b */ /* 0x000fc40003f48000 */
[----:B------:R-:W-:Y:S01]  /*1670*/  FSETP.NAN.AND P0, PT, R42, R42, PT ;  /* 0x0000002a2a00720b */ /* 0x000fe20003f08000 */
[----:B------:R-:W-:Y:S01]  /*1680*/  FMUL R18, R18, R33 ;  /* 0x0000002112127220 */ /* 0x000fe20000400000 */
[----:B------:R0:W-:Y:S04]  /*1690*/  STS.128 [R25.X4], R4 ;  /* 0x0000000419007388 */ /* 0x0001e80000004c00 */
[----:B------:R1:W-:Y:S01]  /*16a0*/  STS.128 [R25.X4+0x10], R8 ;  /* 0x0000100819007388 */ /* 0x0003e20000004c00 */
[----:B0-----:R-:W-:Y:S01]  /*16b0*/  FSEL R6, R43, R50, !P4 ;  /* 0x000000322b067208 */ /* 0x001fe20006000000 */
[----:B------:R-:W-:Y:S02]  /*16c0*/  FADD R5, R16, 1 ;  /* 0x3f80000010057421 */ /* 0x000fe40000000000 */
[----:B------:R-:W-:Y:S01]  /*16d0*/  BAR.SYNC.DEFER_BLOCKING 0x0 ;  /* 0x0000000000007b1d */ /* 0x000fe20000010000 */
[----:B------:R-:W-:-:S02]  /*16e0*/  FSETP.GEU.AND P4, PT, R41, R54, PT ;  /* 0x000000362900720b */ /* 0x000fc40003f8e000 */
[----:B------:R-:W-:Y:S01]  /*16f0*/  FSEL R7, R44, R52, !P6 ;  /* 0x000000342c077208 */ /* 0x000fe20007000000 */
[----:B------:R-:W-:Y:S01]  /*1700*/  FMUL R19, R5, R32 ;  /* 0x0000002005137220 */ /* 0x000fe20000400000 */
[C---:B------:R-:W-:Y:S02]  /*1710*/  FSETP.NAN.AND P6, PT, R41.reuse, R41, PT ;  /* 0x000000292900720b */ /* 0x040fe40003fc8000 */
[C---:B------:R-:W-:Y:S02]  /*1720*/  FSEL R4, R41.reuse, R54, !P4 ;  /* 0x0000003629047208 */ /* 0x040fe40006000000 */
[----:B------:R-:W-:Y:S02]  /*1730*/  FSEL R5, R42, R53, !P5 ;  /* 0x000000352a057208 */ /* 0x000fe40006800000 */
[----:B------:R-:W-:Y:S02]  /*1740*/  @!P1 FSEL R41, R41, R4, P6 ;  /* 0x0000000429299208 */ /* 0x000fe40003000000 */
[----:B------:R-:W-:-:S02]  /*1750*/  FSETP.GEU.AND P5, PT, R49, R12, PT ;  /* 0x0000000c3100720b */ /* 0x000fc40003fae000 */
[CC--:B------:R-:W-:Y:S02]  /*1760*/  FSETP.GEU.AND P6, PT, R46.reuse, R13.reuse, PT ;  /* 0x0000000d2e00720b */ /* 0x0c0fe40003fce000 */
[-C--:B-1----:R-:W-:Y:S02]  /*1770*/  FSEL R8, R49, R12.reuse, !P5 ;  /* 0x0000000c31087208 */ /* 0x082fe40006800000 */
[-C--:B------:R-:W-:Y:S02]  /*1780*/  FSEL R9, R46, R13.reuse, !P6 ;  /* 0x0000000d2e097208 */ /* 0x080fe40007000000 */
[----:B------:R-:W-:Y:S02]  /*1790*/  FSETP.GT.AND P5, PT, R45, R13, PT ;  /* 0x0000000d2d00720b */ /* 0x000fe40003fa4000 */
[----:B------:R-:W-:Y:S02]  /*17a0*/  FSETP.GT.AND P6, PT, R48, R12, PT ;  /* 0x0000000c3000720b */ /* 0x000fe40003fc4000 */
[----:B------:R-:W-:-:S02]  /*17b0*/  @!P1 FSEL R43, R43, R6, P3 ;  /* 0x000000062b2b9208 */ /* 0x000fc40001800000 */
[----:B------:R-:W-:Y:S02]  /*17c0*/  @!P1 FSEL R44, R44, R7, P2 ;  /* 0x000000072c2c9208 */ /* 0x000fe40001000000 */
[----:B------:R-:W-:Y:S02]  /*17d0*/  @!P1 FSEL R42, R42, R5, P0 ;  /* 0x000000052a2a9208 */ /* 0x000fe40000000000 */
[----:B------:R-:W-:Y:S01]  /*17e0*/  FSEL R10, R45, R13, P5 ;  /* 0x0000000d2d0a7208 */ /* 0x000fe20002800000 */
[----:B------:R-:W0:Y:S01]  /*17f0*/  LDS.128 R4, [R26.X4] ;  /* 0x000000001a047984 */ /* 0x000e220000004c00 */
[----:B------:R-:W-:Y:S02]  /*1800*/  FSEL R11, R48, R12, P6 ;  /* 0x0000000c300b7208 */ /* 0x000fe40003000000 */
[----:B------:R-:W-:Y:S02]  /*1810*/  FSETP.NAN.AND P4, PT, R49, R49, PT ;  /* 0x000000313100720b */ /* 0x000fe40003f88000 */
[----:B------:R-:W-:-:S02]  /*1820*/  FSETP.NAN.AND P3, PT, R46, R46, PT ;  /* 0x0000002e2e00720b */ /* 0x000fc40003f68000 */
[----:B------:R-:W-:Y:S02]  /*1830*/  FSETP.NAN.AND P2, PT, R45, R45, PT ;  /* 0x0000002d2d00720b */ /* 0x000fe40003f48000 */
[----:B------:R-:W-:Y:S02]  /*1840*/  FSETP.NAN.AND P0, PT, R48, R48, PT ;  /* 0x000000303000720b */ /* 0x000fe40003f08000 */
[----:B------:R-:W-:Y:S02]  /*1850*/  @!P1 FSEL R49, R49, R8, P4 ;  /* 0x0000000831319208 */ /* 0x000fe40002000000 */
[----:B------:R-:W-:Y:S02]  /*1860*/  @!P1 FSEL R46, R46, R9, P3 ;  /* 0x000000092e2e9208 */ /* 0x000fe40001800000 */
[----:B------:R-:W-:Y:S02]  /*1870*/  @!P1 FSEL R45, R45, R10, P2 ;  /* 0x0000000a2d2d9208 */ /* 0x000fe40001000000 */
[----:B------:R-:W-:-:S02]  /*1880*/  @!P1 FSEL R48, R48, R11, P0 ;  /* 0x0000000b30309208 */ /* 0x000fc40000000000 */
[----:B------:R-:W1:Y:S01]  /*1890*/  LDS.128 R8, [R26.X4+0x2000] ;  /* 0x002000001a087984 */ /* 0x000e620000004c00 */
[-C--:B------:R-:W-:Y:S02]  /*18a0*/  FSETP.GT.AND P4, PT, R37, R18.reuse, PT ;  /* 0x000000122500720b */ /* 0x080fe40003f84000 */
[-C--:B------:R-:W-:Y:S02]  /*18b0*/  FSETP.GEU.AND P5, PT, R35, R18.reuse, PT ;  /* 0x000000122300720b */ /* 0x080fe40003fae000 */
[-C--:B------:R-:W-:Y:S02]  /*18c0*/  FSETP.GT.AND P6, PT, R36, R19.reuse, PT ;  /* 0x000000132400720b */ /* 0x080fe40003fc4000 */
[-C--:B------:R-:W-:Y:S02]  /*18d0*/  FSEL R12, R37, R18.reuse, P4 ;  /* 0x00000012250c7208 */ /* 0x080fe40002000000 */
[----:B------:R-:W-:Y:S02]  /*18e0*/  FSETP.GEU.AND P4, PT, R34, R19, PT ;  /* 0x000000132200720b */ /* 0x000fe40003f8e000 */
[----:B------:R-:W-:-:S02]  /*18f0*/  FSEL R18, R35, R18, !P5 ;  /* 0x0000001223127208 */ /* 0x000fc40006800000 */
[-C--:B------:R-:W-:Y:S02]  /*1900*/  FSEL R13, R36, R19.reuse, P6 ;  /* 0x00000013240d7208 */ /* 0x080fe40003000000 */
[C---:B------:R-:W-:Y:S02]  /*1910*/  FSETP.NAN.AND P5, PT, R34.reuse, R34, PT ;  /* 0x000000222200720b */ /* 0x040fe40003fa8000 */
[C---:B------:R-:W-:Y:S02]  /*1920*/  FSEL R19, R34.reuse, R19, !P4 ;  /* 0x0000001322137208 */ /* 0x040fe40006000000 */
[----:B------:R-:W-:Y:S02]  /*1930*/  FSETP.NAN.AND P0, PT, R37, R37, PT ;  /* 0x000000252500720b */ /* 0x000fe40003f08000 */
[----:B------:R-:W-:Y:S02]  /*1940*/  @!P1 FSEL R34, R34, R19, P5 ;  /* 0x0000001322229208 */ /* 0x000fe40002800000 */
[----:B------:R-:W-:-:S02]  /*1950*/  FSETP.GT.AND P5, PT, R39, R53, PT ;  /* 0x000000352700720b */ /* 0x000fc40003fa4000 */
[C---:B------:R-:W-:Y:S02]  /*1960*/  FSETP.NAN.AND P2, PT, R36.reuse, R36, PT ;  /* 0x000000242400720b */ /* 0x040fe40003f48000 */
[----:B------:R-:W-:Y:S02]  /*1970*/  @!P1 FSEL R37, R37, R12, P0 ;  /* 0x0000000c25259208 */ /* 0x000fe40000000000 */
[C---:B------:R-:W-:Y:S02]  /*1980*/  FSETP.NAN.AND P0, PT, R39.reuse, R39, PT ;  /* 0x000000272700720b */ /* 0x040fe40003f08000 */
[----:B------:R-:W-:Y:S02]  /*1990*/  FSEL R14, R39, R53, P5 ;  /* 0x00000035270e7208 */ /* 0x000fe40002800000 */
[----:B------:R-:W-:Y:S01]  /*19a0*/  @!P1 FSEL R36, R36, R13, P2 ;  /* 0x0000000d24249208 */ /* 0x000fe20001000000 */
[----:B------:R-:W-:Y:S01]  /*19b0*/  IMAD.WIDE R12, R17, R28, c[0x0][0x188] ;  /* 0x00006200110c7625 */ /* 0x000fe200078e021c */
[----:B------:R-:W-:-:S02]  /*19c0*/  @!P1 FSEL R39, R39, R14, P0 ;  /* 0x0000000e27279208 */ /* 0x000fc40000000000 */
[----:B------:R-:W-:Y:S01]  /*19d0*/  IADD3 R2, P0, R2, 0x1000, RZ ;  /* 0x0000100002027810 */ /* 0x000fe20007f1e0ff */
[----:B------:R-:W-:Y:S01]  /*19e0*/  IMAD.WIDE R14, R15, R28, c[0x0][0x188] ;  /* 0x000062000f0e7625 */ /* 0x000fe200078e021c */
[----:B0-----:R0:W-:Y:S01]  /*19f0*/  @!P1 STG.E.128 [R12.64], R4 ;  /* 0x000000040c009986 */ /* 0x0011e2000c101d04 */
[----:B------:R-:W-:Y:S02]  /*1a00*/  FSETP.NAN.AND P3, PT, R35, R35, PT ;  /* 0x000000232300720b */ /* 0x000fe40003f68000 */
[----:B------:R-:W-:Y:S01]  /*1a10*/  IMAD.X R0, RZ, RZ, R0, P0 ;  /* 0x000000ffff007224 */ /* 0x000fe200000e0600 */
[----:B-1----:R0:W-:Y:S01]  /*1a20*/  @!P1 STG.E.128 [R14.64], R8 ;  /* 0x000000080e009986 */ /* 0x0021e2000c101d04 */
[----:B------:R-:W-:Y:S02]  /*1a30*/  ISETP.GE.U32.AND P0, PT, R2, 0x2000, PT ;  /* 0x000020000200780c */ /* 0x000fe40003f06070 */
[----:B------:R-:W-:Y:S02]  /*1a40*/  FSETP.GT.AND P4, PT, R40, R50, PT ;  /* 0x000000322800720b */ /* 0x000fe40003f84000 */
[----:B------:R-:W-:-:S02]  /*1a50*/  ISETP.GE.U32.AND.EX P0, PT, R0, RZ, PT, P0 ;  /* 0x000000ff0000720c */ /* 0x000fc40003f06100 */
[----:B------:R-:W-:Y:S02]  /*1a60*/  FSETP.GT.AND P6, PT, R47, R52, PT ;  /* 0x000000342f00720b */ /* 0x000fe40003fc4000 */
[----:B------:R-:W-:Y:S02]  /*1a70*/  @!P1 FSEL R35, R35, R18, P3 ;  /* 0x0000001223239208 */ /* 0x000fe40001800000 */
[C---:B------:R-:W-:Y:S02]  /*1a80*/  FSETP.NAN.AND P3, PT, R40.reuse, R40, PT ;  /* 0x000000282800720b */ /* 0x040fe40003f68000 */
[C---:B------:R-:W-:Y:S02]  /*1a90*/  FSETP.NAN.AND P2, PT, R47.reuse, R47, PT ;  /* 0x0000002f2f00720b */ /* 0x040fe40003f48000 */
[----:B------:R-:W-:Y:S02]  /*1aa0*/  FSEL R19, R40, R50, P4 ;  /* 0x0000003228137208 */ /* 0x000fe40002000000 */
[----:B------:R-:W-:-:S02]  /*1ab0*/  FSEL R52, R47, R52, P6 ;  /* 0x000000342f347208 */ /* 0x000fc40003000000 */
[----:B------:R-:W-:Y:S02]  /*1ac0*/  FSETP.GT.AND P4, PT, R38, R54, PT ;  /* 0x000000362600720b */ /* 0x000fe40003f84000 */
[----:B------:R-:W-:Y:S02]  /*1ad0*/  @!P1 FSEL R40, R40, R19, P3 ;  /* 0x0000001328289208 */ /* 0x000fe40001800000 */
[----:B------:R-:W-:Y:S02]  /*1ae0*/  @!P1 FSEL R47, R47, R52, P2 ;  /* 0x000000342f2f9208 */ /* 0x000fe40001000000 */
[----:B------:R-:W-:Y:S02]  /*1af0*/  IADD3 R22, P2, R22, 0x2000, RZ ;  /* 0x0000200016167810 */ /* 0x000fe40007f5e0ff */
[----:B------:R-:W-:Y:S02]  /*1b00*/  IADD3 R20, P3, R20, 0x2000, RZ ;  /* 0x0000200014147810 */ /* 0x000fe40007f7e0ff */
[C---:B------:R-:W-:Y:S01]  /*1b10*/  FSETP.NAN.AND P6, PT, R38.reuse, R38, PT ;  /* 0x000000262600720b */ /* 0x040fe20003fc8000 */
[----:B------:R-:W-:Y:S01]  /*1b20*/  IMAD.X R21, RZ, RZ, R21, P2 ;  /* 0x000000ffff157224 */ /* 0x000fe200010e0615 */
[----:B------:R-:W-:Y:S01]  /*1b30*/  FSEL R17, R38, R54, P4 ;  /* 0x0000003626117208 */ /* 0x000fe20002000000 */
[----:B------:R-:W-:-:S03]  /*1b40*/  IMAD.X R3, RZ, RZ, R3, P3 ;  /* 0x000000ffff037224 */ /* 0x000fc600018e0603 */
[----:B------:R-:W-:Y:S01]  /*1b50*/  @!P1 FSEL R38, R38, R17, P6 ;  /* 0x0000001126269208 */ /* 0x000fe20003000000 */
[----:B0-----:R-:W-:Y:S01]  /*1b60*/  @P0 CALL.REL.NOINC `(.L_x_21) ;  /* 0x0000001000000944 */ /* 0x001fe20003c00000 */
[----:B------:R-:W-:Y:S05]  /*1b70*/  BRA `(.L_x_22) ;  /* 0xffffe83000007947 */ /* 0x000fea000383ffff */
.L_x_21:
[----:B------:R-:W-:Y:S01]  /*1b80*/  BAR.SYNC.DEFER_BLOCKING 0x0 ;  /* 0x0000000000007b1d */ /* 0x000fe20000010000 */
[C---:B------:R-:W-:Y:S01]  /*1b90*/  FSETP.NAN.AND P0, PT, R49.reuse, R49, PT ;  /* 0x000000313100720b */ /* 0x040fe20003f08000 */
[----:B------:R-:W-:Y:S01]  /*1ba0*/  IMAD.MOV.U32 R12, RZ, RZ, -0x1 ;  /* 0xffffffffff0c7424 */ /* 0x000fe200078e00ff */
[CC--:B------:R-:W-:Y:S02]  /*1bb0*/  FSETP.GEU.AND P2, PT, R49.reuse, R46.reuse, PT ;  /* 0x0000002e3100720b */ /* 0x0c0fe40003f4e000 */
[C---:B------:R-:W-:Y:S01]  /*1bc0*/  FSEL R46, R49.reuse, R46, P0 ;  /* 0x0000002e312e7208 */ /* 0x040fe20000000000 */
[----:B------:R-:W0:Y:S03]  /*1bd0*/  S2R R6, SR_TID.X ;  /* 0x0000000000067919 */ /* 0x000e260000002100 */
[----:B------:R-:W-:-:S04]  /*1be0*/  FSEL R46, R49, R46, !P2 ;  /* 0x0000002e312e7208 */ /* 0x000fc80005000000 */
[C---:B------:R-:W-:Y:S02]  /*1bf0*/  FSETP.GEU.AND P2, PT, R46.reuse, R34, PT ;  /* 0x000000222e00720b */ /* 0x040fe40003f4e000 */
[----:B------:R-:W-:-:S11]  /*1c00*/  FSETP.NAN.AND P0, PT, R46, R46, PT ;  /* 0x0000002e2e00720b */ /* 0x000fd60003f08000 */
[----:B------:R-:W-:-:S04]  /*1c10*/  @P2 FSEL R46, R46, R34, P0 ;  /* 0x000000222e2e2208 */ /* 0x000fc80000000000 */
[C---:B------:R-:W-:Y:S02]  /*1c20*/  FSETP.GEU.AND P2, PT, R46.reuse, R35, PT ;  /* 0x000000232e00720b */ /* 0x040fe40003f4e000 */
[----:B------:R-:W-:Y:S02]  /*1c30*/  FSETP.NAN.AND P0, PT, R46, R46, PT ;  /* 0x0000002e2e00720b */ /* 0x000fe40003f08000 */
[----:B0-----:R-:W-:-:S09]  /*1c40*/  SHF.R.U32.HI R0, RZ, 0x3, R6 ;  /* 0x00000003ff007819 */ /* 0x001fd20000011606 */
[----:B------:R-:W-:-:S04]  /*1c50*/  @P2 FSEL R46, R46, R35, P0 ;  /* 0x000000232e2e2208 */ /* 0x000fc80000000000 */
[C---:B------:R-:W-:Y:S02]  /*1c60*/  FSETP.GEU.AND P2, PT, R46.reuse, R41, PT ;  /* 0x000000292e00720b */ /* 0x040fe40003f4e000 */
[----:B------:R-:W-:-:S11]  /*1c70*/  FSETP.NAN.AND P0, PT, R46, R46, PT ;  /* 0x0000002e2e00720b */ /* 0x000fd60003f08000 */
        /* <DEDUP_REMOVED lines=10> */
[C---:B------:R-:W-:Y:S01]  /*1d20*/  FSETP.NAN.AND P0, PT, R46.reuse, R46, PT ;  /* 0x0000002e2e00720b */ /* 0x040fe20003f08000 */
[----:B------:R-:W0:Y:S02]  /*1d30*/  SHFL.BFLY PT, R3, R46, 0x10, 0x1f ;  /* 0x0e001f002e037f89 */ /* 0x000e2400000e0000 */
[----:B0-----:R-:W-:-:S10]  /*1d40*/  FSETP.GEU.AND P2, PT, R46, R3, PT ;  /* 0x000000032e00720b */ /* 0x001fd40003f4e000 */
[----:B------:R-:W-:-:S04]  /*1d50*/  @!P0 FSEL R46, R46, R3, !P2 ;  /* 0x000000032e2e8208 */ /* 0x000fc80005000000 */
[C---:B------:R-:W-:Y:S01]  /*1d60*/  FSETP.NAN.AND P0, PT, R46.reuse, R46, PT ;  /* 0x0000002e2e00720b */ /* 0x040fe20003f08000 */
[----:B------:R-:W0:Y:S02]  /*1d70*/  SHFL.BFLY PT, R3, R46, 0x8, 0x1f ;  /* 0x0d001f002e037f89 */ /* 0x000e2400000e0000 */
[----:B0-----:R-:W-:-:S13]  /*1d80*/  FSETP.GEU.AND P2, PT, R46, R3, PT ;  /* 0x000000032e00720b */ /* 0x001fda0003f4e000 */
[----:B------:R-:W-:Y:S02]  /*1d90*/  @P2 FSEL R46, R46, R3, P0 ;  /* 0x000000032e2e2208 */ /* 0x000fe40000000000 */
[C---:B------:R-:W-:Y:S02]  /*1da0*/  FSETP.NAN.AND P2, PT, R48.reuse, R48, PT ;  /* 0x000000303000720b */ /* 0x040fe40003f48000 */
[CC--:B------:R-:W-:Y:S01]  /*1db0*/  FSETP.GT.AND P0, PT, R48.reuse, R45.reuse, PT ;  /* 0x0000002d3000720b */ /* 0x0c0fe20003f04000 */
[----:B------:R-:W0:Y:S01]  /*1dc0*/  SHFL.BFLY PT, R3, R46, 0x4, 0x1f ;  /* 0x0c801f002e037f89 */ /* 0x000e2200000e0000 */
[----:B------:R-:W-:-:S04]  /*1dd0*/  FSEL R45, R48, R45, P2 ;  /* 0x0000002d302d7208 */ /* 0x000fc80001000000 */
[----:B------:R-:W-:Y:S02]  /*1de0*/  FSEL R48, R48, R45, P0 ;  /* 0x0000002d30307208 */ /* 0x000fe40000000000 */
[----:B------:R-:W-:Y:S02]  /*1df0*/  FSETP.NAN.AND P0, PT, R46, R46, PT ;  /* 0x0000002e2e00720b */ /* 0x000fe40003f08000 */
[----:B------:R-:W-:Y:S02]  /*1e00*/  FSETP.GT.AND P2, PT, R48, R36, PT ;  /* 0x000000243000720b */ /* 0x000fe40003f44000 */
[----:B0-----:R-:W-:-:S13]  /*1e10*/  FSETP.GEU.AND P3, PT, R46, R3, PT ;  /* 0x000000032e00720b */ /* 0x001fda0003f6e000 */
[----:B------:R-:W-:Y:S02]  /*1e20*/  @P3 FSEL R46, R46, R3, P0 ;  /* 0x000000032e2e3208 */ /* 0x000fe40000000000 */
[----:B------:R-:W-:-:S03]  /*1e30*/  FSETP.NAN.AND P0, PT, R48, R48, PT ;  /* 0x000000303000720b */ /* 0x000fc60003f08000 */
[----:B------:R-:W0:Y:S01]  /*1e40*/  SHFL.BFLY PT, R3, R46, 0x2, 0x1f ;  /* 0x0c401f002e037f89 */ /* 0x000e2200000e0000 */
[----:B------:R-:W-:-:S04]  /*1e50*/  @!P2 FSEL R48, R48, R36, P0 ;  /* 0x000000243030a208 */ /* 0x000fc80000000000 */
[C---:B------:R-:W-:Y:S02]  /*1e60*/  FSETP.GT.AND P0, PT, R48.reuse, R37, PT ;  /* 0x000000253000720b */ /* 0x040fe40003f04000 */
[----:B------:R-:W-:-:S11]  /*1e70*/  FSETP.NAN.AND P2, PT, R48, R48, PT ;  /* 0x000000303000720b */ /* 0x000fd60003f48000 */
[----:B------:R-:W-:Y:S02]  /*1e80*/  @!P0 FSEL R48, R48, R37, P2 ;  /* 0x0000002530308208 */ /* 0x000fe40001000000 */
[----:B------:R-:W-:Y:S02]  /*1e90*/  FSETP.NAN.AND P0, PT, R46, R46, PT ;  /* 0x0000002e2e00720b */ /* 0x000fe40003f08000 */
[----:B------:R-:W-:Y:S02]  /*1ea0*/  FSETP.GT.AND P2, PT, R48, R38, PT ;  /* 0x000000263000720b */ /* 0x000fe40003f44000 */
[----:B0-----:R-:W-:Y:S02]  /*1eb0*/  FSETP.GEU.AND P4, PT, R46, R3, PT ;  /* 0x000000032e00720b */ /* 0x001fe40003f8e000 */
[----:B------:R-:W-:-:S09]  /*1ec0*/  FSETP.NAN.AND P3, PT, R48, R48, PT ;  /* 0x000000303000720b */ /* 0x000fd20003f68000 */
[----:B------:R-:W-:Y:S02]  /*1ed0*/  @!P2 FSEL R48, R48, R38, P3 ;  /* 0x000000263030a208 */ /* 0x000fe40001800000 */
[----:B------:R-:W-:Y:S02]  /*1ee0*/  @P4 FSEL R46, R46, R3, P0 ;  /* 0x000000032e2e4208 */ /* 0x000fe40000000000 */
[C---:B------:R-:W-:Y:S02]  /*1ef0*/  FSETP.GT.AND P0, PT, R48.reuse, R39, PT ;  /* 0x000000273000720b */ /* 0x040fe40003f04000 */
[----:B------:R-:W-:Y:S01]  /*1f00*/  FSETP.NAN.AND P2, PT, R48, R48, PT ;  /* 0x000000303000720b */ /* 0x000fe20003f48000 */
[----:B------:R-:W0:Y:S01]  /*1f10*/  SHFL.BFLY PT, R3, R46, 0x1, 0x1f ;  /* 0x0c201f002e037f89 */ /* 0x000e2200000e0000 */
[----:B------:R-:W-:-:S09]  /*1f20*/  FSETP.NAN.AND P4, PT, R46, R46, PT ;  /* 0x0000002e2e00720b */ /* 0x000fd20003f88000 */
[----:B------:R-:W-:-:S04]  /*1f30*/  @!P0 FSEL R48, R48, R39, P2 ;  /* 0x0000002730308208 */ /* 0x000fc80001000000 */
[C---:B------:R-:W-:Y:S02]  /*1f40*/  FSETP.GT.AND P2, PT, R48.reuse, R40, PT ;  /* 0x000000283000720b */ /* 0x040fe40003f44000 */
[----:B------:R-:W-:Y:S02]  /*1f50*/  FSETP.NAN.AND P3, PT, R48, R48, PT ;  /* 0x000000303000720b */ /* 0x000fe40003f68000 */
[----:B0-----:R-:W-:-:S09]  /*1f60*/  FSETP.GEU.AND P0, PT, R46, R3, PT ;  /* 0x000000032e00720b */ /* 0x001fd20003f0e000 */
[----:B------:R-:W-:Y:S02]  /*1f70*/  @!P2 FSEL R48, R48, R40, P3 ;  /* 0x000000283030a208 */ /* 0x000fe40001800000 */
[C---:B------:R-:W-:Y:S02]  /*1f80*/  LOP3.LUT P2, RZ, R6.reuse, 0x1f, RZ, 0xc0, !PT ;  /* 0x0000001f06ff7812 */ /* 0x040fe4000784c0ff */
[----:B------:R-:W-:Y:S02]  /*1f90*/  ISETP.GE.AND P3, PT, R6, 0x10, PT ;  /* 0x000000100600780c */ /* 0x000fe40003f66270 */
[----:B------:R-:W-:Y:S02]  /*1fa0*/  FSETP.GT.AND P5, PT, R48, R47, PT ;  /* 0x0000002f3000720b */ /* 0x000fe40003fa4000 */
[----:B------:R-:W-:Y:S02]  /*1fb0*/  @P0 SEL R46, R46, R3, P4 ;  /* 0x000000032e2e0207 */ /* 0x000fe40002000000 */
[----:B------:R-:W-:-:S02]  /*1fc0*/  LOP3.LUT R3, R0, 0x3c, RZ, 0xc0, !PT ;  /* 0x0000003c00037812 */ /* 0x000fc400078ec0ff */
[----:B------:R-:W-:-:S03]  /*1fd0*/  FSETP.NAN.AND P0, PT, R48, R48, PT ;  /* 0x000000303000720b */ /* 0x000fc60003f08000 */
[----:B------:R-:W-:Y:S04]  /*1fe0*/  @!P2 STS [R3], R46 ;  /* 0x0000002e0300a388 */ /* 0x000fe80000000800 */
[----:B------:R-:W-:Y:S01]  /*1ff0*/  @!P5 FSEL R48, R48, R47, P0 ;  /* 0x0000002f3030d208 */ /* 0x000fe20000000000 */
[----:B------:R-:W-:Y:S03]  /*2000*/  BAR.SYNC.DEFER_BLOCKING 0x0 ;  /* 0x0000000000007b1d */ /* 0x000fe60000010000 */
[----:B------:R-:W-:-:S03]  /*2010*/  FSETP.NAN.AND P4, PT, R48, R48, PT ;  /* 0x000000303000720b */ /* 0x000fc60003f88000 */
[----:B------:R-:W0:Y:S04]  /*2020*/  SHFL.BFLY PT, R5, R48, 0x10, 0x1f ;  /* 0x0e001f0030057f89 */ /* 0x000e2800000e0000 */
[----:B------:R-:W-:Y:S01]  /*2030*/  @!P3 LDS R2, [R6.X4] ;  /* 0x000000000602b984 */ /* 0x000fe20000004800 */
[----:B0-----:R-:W-:-:S05]  /*2040*/  FSETP.GT.AND P0, PT, R48, R5, PT ;  /* 0x000000053000720b */ /* 0x001fca0003f04000 */
[----:B------:R-:W-:-:S05]  /*2050*/  @!P4 FSEL R48, R48, R5, P0 ;  /* 0x000000053030c208 */ /* 0x000fca0000000000 */
[----:B------:R-:W0:Y:S02]  /*2060*/  SHFL.BFLY PT, R7, R48, 0x8, 0x1f ;  /* 0x0d001f0030077f89 */ /* 0x000e2400000e0000 */
[----:B0-----:R-:W-:Y:S02]  /*2070*/  FSETP.GT.AND P4, PT, R48, R7, PT ;  /* 0x000000073000720b */ /* 0x001fe40003f84000 */
[----:B------:R-:W0:Y:S01]  /*2080*/  SHFL.BFLY PT, R5, R2, 0x8, 0x1f ;  /* 0x0d001f0002057f89 */ /* 0x000e2200000e0000 */
[C---:B------:R-:W-:Y:S02]  /*2090*/  FSETP.NAN.AND P0, PT, R2.reuse, R2, PT ;  /* 0x000000020200720b */ /* 0x040fe40003f08000 */
[----:B0-----:R-:W-:-:S04]  /*20a0*/  FSETP.GEU.AND P5, PT, R2, R5, PT ;  /* 0x000000050200720b */ /* 0x001fc80003fae000 */
[----:B------:R-:W-:Y:S02]  /*20b0*/  FSEL R5, R2, R5, !P5 ;  /* 0x0000000502057208 */ /* 0x000fe40006800000 */
[----:B------:R-:W-:Y:S02]  /*20c0*/  FSETP.NAN.AND P5, PT, R48, R48, PT ;  /* 0x000000303000720b */ /* 0x000fe40003fa8000 */
[----:B------:R-:W-:Y:S02]  /*20d0*/  FSEL R5, R2, R5, P0 ;  /* 0x0000000502057208 */ /* 0x000fe40000000000 */
[----:B------:R-:W-:Y:S02]  /*20e0*/  @!P4 FSEL R48, R48, R7, P5 ;  /* 0x000000073030c208 */ /* 0x000fe40002800000 */
[----:B------:R-:W-:Y:S01]  /*20f0*/  FSETP.NAN.AND P0, PT, R5, R5, PT ;  /* 0x000000050500720b */ /* 0x000fe20003f08000 */
[----:B------:R-:W0:Y:S01]  /*2100*/  SHFL.BFLY PT, R0, R5, 0x4, 0x1f ;  /* 0x0c801f0005007f89 */ /* 0x000e2200000e0000 */
[----:B------:R-:W-:-:S03]  /*2110*/  FSETP.NAN.AND P5, PT, R48, R48, PT ;  /* 0x000000303000720b */ /* 0x000fc60003fa8000 */
[----:B------:R-:W1:Y:S01]  /*2120*/  SHFL.BFLY PT, R7, R48, 0x4, 0x1f ;  /* 0x0c801f0030077f89 */ /* 0x000e6200000e0000 */
[----:B0-----:R-:W-:Y:S02]  /*2130*/  FSETP.GEU.AND P6, PT, R5, R0, PT ;  /* 0x000000000500720b */ /* 0x001fe40003fce000 */
[----:B-1----:R-:W-:-:S11]  /*2140*/  FSETP.GT.AND P4, PT, R48, R7, PT ;  /* 0x000000073000720b */ /* 0x002fd60003f84000 */
[----:B------:R-:W-:Y:S02]  /*2150*/  @P6 FSEL R5, R5, R0, P0 ;  /* 0x0000000005056208 */ /* 0x000fe40000000000 */
[----:B------:R-:W-:-:S03]  /*2160*/  @!P4 FSEL R48, R48, R7, P5 ;  /* 0x000000073030c208 */ /* 0x000fc60002800000 */
[----:B------:R-:W0:Y:S01]  /*2170*/  SHFL.BFLY PT, R0, R5, 0x2, 0x1f ;  /* 0x0c401f0005007f89 */ /* 0x000e2200000e0000 */
[C---:B------:R-:W-:Y:S02]  /*2180*/  FSETP.NAN.AND P0, PT, R5.reuse, R5, PT ;  /* 0x000000050500720b */ /* 0x040fe40003f08000 */
[C---:B------:R-:W-:Y:S01]  /*2190*/  FSETP.NAN.AND P5, PT, R48.reuse, R48, PT ;  /* 0x000000303000720b */ /* 0x040fe20003fa8000 */
[----:B------:R-:W1:Y:S01]  /*21a0*/  SHFL.BFLY PT, R7, R48, 0x2, 0x1f ;  /* 0x0c401f0030077f89 */ /* 0x000e6200000e0000 */
[----:B0-----:R-:W-:Y:S02]  /*21b0*/  FSETP.GEU.AND P6, PT, R5, R0, PT ;  /* 0x000000000500720b */ /* 0x001fe40003fce000 */
[----:B-1----:R-:W-:-:S11]  /*21c0*/  FSETP.GT.AND P4, PT, R48, R7, PT ;  /* 0x000000073000720b */ /* 0x002fd60003f84000 */
[----:B------:R-:W-:Y:S02]  /*21d0*/  @P6 FSEL R5, R5, R0, P0 ;  /* 0x0000000005056208 */ /* 0x000fe40000000000 */
[----:B------:R-:W-:Y:S02]  /*21e0*/  LOP3.LUT P0, RZ, R6, 0xf, RZ, 0xc0, !PT ;  /* 0x0000000f06ff7812 */ /* 0x000fe4000780c0ff */
[----:B------:R-:W-:Y:S01]  /*21f0*/  @!P4 FSEL R48, R48, R7, P5 ;  /* 0x000000073030c208 */ /* 0x000fe20002800000 */
[----:B------:R-:W0:Y:S01]  /*2200*/  SHFL.BFLY PT, R0, R5, 0x1, 0x1f ;  /* 0x0c201f0005007f89 */ /* 0x000e2200000e0000 */
[----:B------:R-:W-:Y:S02]  /*2210*/  ISETP.LT.AND P0, PT, R6, 0x10, !P0 ;  /* 0x000000100600780c */ /* 0x000fe40004701270 */
[C---:B------:R-:W-:Y:S01]  /*2220*/  FSETP.NAN.AND P6, PT, R5.reuse, R5, PT ;  /* 0x000000050500720b */ /* 0x040fe20003fc8000 */
[----:B------:R-:W1:Y:S01]  /*2230*/  SHFL.BFLY PT, R7, R48, 0x1, 0x1f ;  /* 0x0c201f0030077f89 */ /* 0x000e6200000e0000 */
[----:B0-----:R-:W-:-:S02]  /*2240*/  FSETP.GEU.AND P5, PT, R5, R0, PT ;  /* 0x000000000500720b */ /* 0x001fc40003fae000 */
[----:B-1----:R-:W-:-:S11]  /*2250*/  FSETP.GT.AND P4, PT, R48, R7, PT ;  /* 0x000000073000720b */ /* 0x002fd60003f84000 */
[----:B------:R-:W-:Y:S02]  /*2260*/  @P5 SEL R5, R5, R0, P6 ;  /* 0x0000000005055207 */ /* 0x000fe40003000000 */
[----:B------:R-:W-:-:S03]  /*2270*/  FSETP.NAN.AND P5, PT, R48, R48, PT ;  /* 0x000000303000720b */ /* 0x000fc60003fa8000 */
[----:B------:R-:W-:Y:S01]  /*2280*/  @P0 STS [R6.X4], R5 ;  /* 0x0000000506000388 */ /* 0x000fe20000004800 */
[----:B------:R-:W-:-:S03]  /*2290*/  @!P4 SEL R48, R48, R7, P5 ;  /* 0x000000073030c207 */ /* 0x000fc60002800000 */
[----:B------:R-:W-:Y:S06]  /*22a0*/  BAR.SYNC.DEFER_BLOCKING 0x0 ;  /* 0x0000000000007b1d */ /* 0x000fec0000010000 */
[----:B------:R-:W-:Y:S04]  /*22b0*/  LDS R0, [RZ] ;  /* 0x00000000ff007984 */ /* 0x000fe80000000800 */
[----:B------:R-:W-:Y:S06]  /*22c0*/  BAR.SYNC.DEFER_BLOCKING 0x0 ;  /* 0x0000000000007b1d */ /* 0x000fec0000010000 */
[----:B------:R-:W-:Y:S04]  /*22d0*/  @!P2 STS [R3], R48 ;  /* 0x000000300300a388 */ /* 0x000fe80000000800 */
[----:B------:R-:W-:Y:S06]  /*22e0*/  BAR.SYNC.DEFER_BLOCKING 0x0 ;  /* 0x0000000000007b1d */ /* 0x000fec0000010000 */
[----:B------:R-:W0:Y:S04]  /*22f0*/  @!P3 LDS R4, [R6.X4] ;  /* 0x000000000604b984 */ /* 0x000e280000004800 */
[----:B0-----:R-:W0:Y:S01]  /*2300*/  SHFL.BFLY PT, R7, R4, 0x8, 0x1f ;  /* 0x0d001f0004077f89 */ /* 0x001e2200000e0000 */
[----:B------:R-:W-:-:S02]  /*2310*/  FSETP.NAN.AND P3, PT, R4, R4, PT ;  /* 0x000000040400720b */ /* 0x000fc40003f68000 */
[----:B0-----:R-:W-:-:S04]  /*2320*/  FSETP.GT.AND P2, PT, R4, R7, PT ;  /* 0x000000070400720b */ /* 0x001fc80003f44000 */
[----:B------:R-:W-:-:S04]  /*2330*/  FSEL R7, R4, R7, P2 ;  /* 0x0000000704077208 */ /* 0x000fc80001000000 */
[----:B------:R-:W-:-:S04]  /*2340*/  FSEL R7, R4, R7, P3 ;  /* 0x0000000704077208 */ /* 0x000fc80001800000 */
[C---:B------:R-:W-:Y:S01]  /*2350*/  FSETP.NAN.AND P3, PT, R7.reuse, R7, PT ;  /* 0x000000070700720b */ /* 0x040fe20003f68000 */
[----:B------:R-:W0:Y:S02]  /*2360*/  SHFL.BFLY PT, R2, R7, 0x4, 0x1f ;  /* 0x0c801f0007027f89 */ /* 0x000e2400000e0000 */
[----:B0-----:R-:W-:-:S13]  /*2370*/  FSETP.GT.AND P2, PT, R7, R2, PT ;  /* 0x000000020700720b */ /* 0x001fda0003f44000 */
[----:B------:R-:W-:-:S04]  /*2380*/  @!P2 FSEL R7, R7, R2, P3 ;  /* 0x000000020707a208 */ /* 0x000fc80001800000 */
[C---:B------:R-:W-:Y:S01]  /*2390*/  FSETP.NAN.AND P3, PT, R7.reuse, R7, PT ;  /* 0x000000070700720b */ /* 0x040fe20003f68000 */
[----:B------:R-:W0:Y:S02]  /*23a0*/  SHFL.BFLY PT, R2, R7, 0x2, 0x1f ;  /* 0x0c401f0007027f89 */ /* 0x000e2400000e0000 */
[----:B0-----:R-:W-:-:S13]  /*23b0*/  FSETP.GT.AND P2, PT, R7, R2, PT ;  /* 0x000000020700720b */ /* 0x001fda0003f44000 */
[----:B------:R-:W-:-:S04]  /*23c0*/  @!P2 FSEL R7, R7, R2, P3 ;  /* 0x000000020707a208 */ /* 0x000fc80001800000 */
[C---:B------:R-:W-:Y:S01]  /*23d0*/  FSETP.NAN.AND P3, PT, R7.reuse, R7, PT ;  /* 0x000000070700720b */ /* 0x040fe20003f68000 */
[----:B------:R-:W0:Y:S02]  /*23e0*/  SHFL.BFLY PT, R2, R7, 0x1, 0x1f ;  /* 0x0c201f0007027f89 */ /* 0x000e2400000e0000 */
[----:B0-----:R-:W-:-:S13]  /*23f0*/  FSETP.GT.AND P2, PT, R7, R2, PT ;  /* 0x000000020700720b */ /* 0x001fda0003f44000 */
[----:B------:R-:W-:-:S05]  /*2400*/  @!P2 SEL R7, R7, R2, P3 ;  /* 0x000000020707a207 */ /* 0x000fca0001800000 */
[----:B------:R0:W-:Y:S04]  /*2410*/  @P0 STS [R6.X4], R7 ;  /* 0x0000000706000388 */ /* 0x0001e80000004800 */
[----:B------:R-:W-:Y:S01]  /*2420*/  BAR.SYNC.DEFER_BLOCKING 0x0 ;  /* 0x0000000000007b1d */ /* 0x000fe20000010000 */
[----:B------:R-:W-:-:S04]  /*2430*/  FSETP.GE.AND P0, PT, R0, RZ, PT ;  /* 0x000000ff0000720b */ /* 0x000fc80003f06000 */
[----:B------:R-:W-:Y:S02]  /*2440*/  FSEL R2, R0, RZ, !P0 ;  /* 0x000000ff00027208 */ /* 0x000fe40004000000 */
[----:B0-----:R-:W-:-:S03]  /*2450*/  LOP3.LUT R6, R6, 0x1ff, RZ, 0xc0, !PT ;  /* 0x000001ff06067812 */ /* 0x001fc600078ec0ff */
[----:B------:R-:W-:-:S05]  /*2460*/  FADD R2, RZ, -R2 ;  /* 0x80000002ff027221 */ /* 0x000fca0000000000 */
[----:B------:R-:W-:Y:S01]  /*2470*/  FSETP.NAN.AND P2, PT, R2, R2, PT ;  /* 0x000000020200720b */ /* 0x000fe20003f48000 */
[----:B------:R-:W0:Y:S02]  /*2480*/  LDS R3, [RZ] ;  /* 0x00000000ff037984 */ /* 0x000e240000000800 */
[C---:B0-----:R-:W-:Y:S02]  /*2490*/  FSETP.GTU.AND P0, PT, R3.reuse, RZ, PT ;  /* 0x000000ff0300720b */ /* 0x041fe40003f0c000 */
[C---:B------:R-:W-:Y:S02]  /*24a0*/  F2FP.BF16.PACK_AB R0, R3.reuse, R0 ;  /* 0x000000000300723e */ /* 0x040fe400000010ff */
[----:B------:R-:W-:Y:S02]  /*24b0*/  FSEL R5, R3, RZ, P0 ;  /* 0x000000ff03057208 */ /* 0x000fe40000000000 */
[----:B------:R-:W-:Y:S02]  /*24c0*/  PRMT R9, R0, 0x7610, R9 ;  /* 0x0000761000097816 */ /* 0x000fe40000000009 */
[----:B------:R-:W-:-:S02]  /*24d0*/  FSETP.GT.AND P0, PT, R2, R5, PT ;  /* 0x000000050200720b */ /* 0x000fc40003f04000 */
[----:B------:R-:W-:Y:S01]  /*24e0*/  PRMT R10, R0, 0x7632, R10 ;  /* 0x00007632000a7816 */ /* 0x000fe2000000000a */
[----:B------:R-:W-:Y:S01]  /*24f0*/  IMAD.MOV.U32 R0, RZ, RZ, 0x3f800000 ;  /* 0x3f800000ff007424 */ /* 0x000fe200078e00ff */
[----:B------:R-:W-:-:S05]  /*2500*/  @!P2 FSEL R2, R2, R5, P0 ;  /* 0x000000050202a208 */ /* 0x000fca0000000000 */
[----:B------:R-:W-:Y:S01]  /*2510*/  FMUL R8, R2, 0.0078740157186985015869 ;  /* 0x3c01020402087820 */ /* 0x000fe20000400000 */
[----:B------:R-:W-:-:S04]  /*2520*/  SHF.R.S32.HI R2, RZ, 0x1f, R23 ;  /* 0x0000001fff027819 */ /* 0x000fc80000011417 */
[C---:B------:R-:W-:Y:S02]  /*2530*/  FSETP.GT.AND P0, PT, R8.reuse, 9.9999997473787516356e-06, PT ;  /* 0x3727c5ac0800780b */ /* 0x040fe40003f04000 */
[----:B------:R-:W-:-:S11]  /*2540*/  FSETP.NAN.AND P2, PT, R8, R8, PT ;  /* 0x000000080800720b */ /* 0x000fd60003f48000 */
[----:B------:R-:W-:Y:S02]  /*2550*/  @!P0 FSEL R8, R8, 9.9999997473787516356e-06, P2 ;  /* 0x3727c5ac08088808 */ /* 0x000fe40001000000 */
[----:B------:R-:W-:Y:S02]  /*2560*/  ISETP.EQ.AND P0, PT, R6, RZ, !P1 ;  /* 0x000000ff0600720c */ /* 0x000fe40004f02270 */
[C---:B------:R-:W-:Y:S02]  /*2570*/  FSETP.GT.AND P2, PT, |R8|.reuse, 8.50705917302346158658e+37, PT ;  /* 0x7e8000000800780b */ /* 0x040fe40003f44200 */
[C---:B------:R-:W-:Y:S02]  /*2580*/  SHF.L.U32 R6, R23.reuse, 0x1, RZ ;  /* 0x0000000117067819 */ /* 0x040fe400000006ff */
[----:B------:R-:W-:Y:S02]  /*2590*/  FSETP.GEU.AND P3, PT, |R8|, 1.175494350822287508e-38, PT ;  /* 0x008000000800780b */ /* 0x000fe40003f6e200 */
[----:B------:R-:W-:Y:S01]  /*25a0*/  SHF.L.U64.HI R23, R23, 0x1, R2 ;  /* 0x0000000117177819 */ /* 0x000fe20000010202 */
[----:B------:R-:W-:Y:S01]  /*25b0*/  IMAD.MOV.U32 R2, RZ, RZ, -0x1000 ;  /* 0xfffff000ff027424 */ /* 0x000fe200078e00ff */
[----:B------:R-:W-:-:S02]  /*25c0*/  IADD3 R4, P4, R6, c[0x0][0x190], RZ ;  /* 0x0000640006047a10 */ /* 0x000fc40007f9e0ff */
[----:B------:R-:W-:Y:S02]  /*25d0*/  IADD3 R6, P5, R6, c[0x0][0x198], RZ ;  /* 0x0000660006067a10 */ /* 0x000fe40007fbe0ff */
[C---:B------:R-:W-:Y:S01]  /*25e0*/  IADD3.X R5, R23.reuse, c[0x0][0x194], RZ, P4, !PT ;  /* 0x0000650017057a10 */ /* 0x040fe200027fe4ff */
[----:B------:R-:W-:Y:S01]  /*25f0*/  @P2 FMUL R8, R8, 0.25 ;  /* 0x3e80000008082820 */ /* 0x000fe20000400000 */
[----:B------:R-:W-:Y:S02]  /*2600*/  IADD3.X R7, R23, c[0x0][0x19c], RZ, P5, !PT ;  /* 0x0000670017077a10 */ /* 0x000fe40002ffe4ff */
[----:B------:R-:W-:Y:S01]  /*2610*/  FSEL R0, R0, 0.25, !P2 ;  /* 0x3e80000000007808 */ /* 0x000fe20005000000 */
[----:B------:R0:W-:Y:S01]  /*2620*/  @P0 STG.E.U16 [R4.64], R9 ;  /* 0x0000000904000986 */ /* 0x0001e2000c101504 */
[----:B------:R-:W-:-:S03]  /*2630*/  @!P3 FMUL R8, R8, 16777216 ;  /* 0x4b8000000808b820 */ /* 0x000fc60000400000 */
[----:B------:R0:W-:Y:S01]  /*2640*/  @P0 STG.E.U16 [R6.64], R10 ;  /* 0x0000000a06000986 */ /* 0x0001e2000c101504 */
[----:B------:R-:W1:Y:S01]  /*2650*/  MUFU.RCP R3, R8 ;  /* 0x0000000800037308 */ /* 0x000e620000001000 */
[----:B------:R-:W-:-:S04]  /*2660*/  @!P3 FMUL R0, R0, 16777216 ;  /* 0x4b8000000000b820 */ /* 0x000fc80000400000 */
[----:B01----:R-:W-:-:S03]  /*2670*/  FMUL R3, R3, R0 ;  /* 0x0000000003037220 */ /* 0x003fc60000400000 */
.L_x_44:
[----:B------:R-:W-:Y:S01]  /*2680*/  IADD3 R16, R29, R2, RZ ;  /* 0x000000021d107210 */ /* 0x000fe20007ffe0ff */
[----:B------:R-:W-:Y:S01]  /*2690*/  IMAD.MOV.U32 R17, RZ, RZ, 0x4 ;  /* 0x00000004ff117424 */ /* 0x000fe200078e00ff */
[----:B------:R-:W-:Y:S01]  /*26a0*/  CS2R R8, SRZ ;  /* 0x0000000000087805 */ /* 0x000fe2000001ff00 */
[----:B------:R-:W-:Y:S01]  /*26b0*/  CS2R R10, SRZ ;  /* 0x00000000000a7805 */ /* 0x000fe2000001ff00 */
[----:B------:R-:W-:-:S05]  /*26c0*/  IADD3 R13, R16, 0x1000, RZ ;  /* 0x00001000100d7810 */ /* 0x000fca0007ffe0ff */
[----:B------:R-:W-:-:S05]  /*26d0*/  IMAD.WIDE R14, R13, R17, c[0x0][0x188] ;  /* 0x000062000d0e7625 */ /* 0x000fca00078e0211 */
[----:B------:R-:W2:Y:S01]  /*26e0*/  @!P1 LDG.E.EF.128 R8, [R14.64] ;  /* 0x000000040e089981 */ /* 0x000ea2000c0e1d00 */
[----:B------:R-:W-:Y:S01]  /*26f0*/  IADD3 R16, R16, 0x1004, RZ ;  /* 0x0000100410107810 */ /* 0x000fe20007ffe0ff */
[----:B0-----:R-:W-:Y:S01]  /*2700*/  CS2R R4, SRZ ;  /* 0x0000000000047805 */ /* 0x001fe2000001ff00 */
[----:B------:R-:W-:-:S03]  /*2710*/  CS2R R6, SRZ ;  /* 0x0000000000067805 */ /* 0x000fc6000001ff00 */
[----:B------:R-:W-:-:S05]  /*2720*/  IMAD.WIDE R16, R16, R17, c[0x0][0x188] ;  /* 0x0000620010107625 */ /* 0x000fca00078e0211 */
[----:B------:R0:W3:Y:S01]  /*2730*/  @!P1 LDG.E.EF.128 R4, [R16.64] ;  /* 0x0000000410049981 */ /* 0x0000e2000c0e1d00 */
[----:B------:R-:W-:Y:S01]  /*2740*/  BSSY B0, `(.L_x_23) ;  /* 0x0000035000007945 */ /* 0x000fe20003800000 */
[----:B--2---:R-:W-:Y:S01]  /*2750*/  FMUL R19, R8, R8 ;  /* 0x0000000808137220 */ /* 0x004fe20000400000 */
[----:B------:R-:W-:-:S03]  /*2760*/  FMUL R0, R9, R9 ;  /* 0x0000000909007220 */ /* 0x000fc60000400000 */
[----:B------:R-:W-:Y:S01]  /*2770*/  FMUL R19, R19, R8 ;  /* 0x0000000813137220 */ /* 0x000fe20000400000 */
[----:B------:R-:W-:-:S03]  /*2780*/  FMUL R0, R0, R9 ;  /* 0x0000000900007220 */ /* 0x000fc60000400000 */
[----:B------:R-:W-:Y:S01]  /*2790*/  FFMA R19, R19, 0.044714998453855514526, R8 ;  /* 0x3d37271313137823 */ /* 0x000fe20000000008 */
[----:B0-----:R-:W-:-:S03]  /*27a0*/  FFMA R17, R0, 0.044714998453855514526, R9 ;  /* 0x3d37271300117823 */ /* 0x001fc60000000009 */
[----:B------:R-:W-:-:S04]  /*27b0*/  FMUL R19, R19, 0.79788458347320556641 ;  /* 0x3f4c422a13137820 */ /* 0x000fc80000400000 */
[----:B------:R-:W-:-:S05]  /*27c0*/  FADD.FTZ R20, |R19|, -RZ ;  /* 0x800000ff13147221 */ /* 0x000fca0000010200 */
[----:B------:R-:W-:-:S13]  /*27d0*/  FSETP.GE.AND P2, PT, R20, 0.60000002384185791016, PT ;  /* 0x3f19999a1400780b */ /* 0x000fda0003f46000 */
[C---:B------:R-:W-:Y:S01]  /*27e0*/  @P2 FMUL R14, R20.reuse, 2.8853900432586669922 ;  /* 0x4038aa3b140e2820 */ /* 0x040fe20000400000 */
[----:B------:R-:W-:Y:S01]  /*27f0*/  @!P2 IMAD.MOV.U32 R16, RZ, RZ, 0x3c80f082 ;  /* 0x3c80f082ff10a424 */ /* 0x000fe200078e00ff */
[----:B------:R-:W-:Y:S01]  /*2800*/  @!P2 FMUL R15, R19, R19 ;  /* 0x00000013130fa220 */ /* 0x000fe20000400000 */
[----:B------:R-:W-:Y:S01]  /*2810*/  @P2 IMAD.MOV.U32 R21, RZ, RZ, 0x3f800000 ;  /* 0x3f800000ff152424 */ /* 0x000fe200078e00ff */
[----:B------:R-:W-:Y:S02]  /*2820*/  @P2 FSETP.GE.AND P0, PT, R20, 9.010913848876953125, PT ;  /* 0x41102cb41400280b */ /* 0x000fe40003f06000 */
[----:B------:R-:W0:Y:S01]  /*2830*/  @P2 MUFU.EX2 R14, R14 ;  /* 0x0000000e000e2308 */ /* 0x000e220000000800 */
[----:B------:R-:W-:-:S04]  /*2840*/  @!P2 FFMA.FTZ R0, R15, R16, -0.052303962409496307373 ;  /* 0xbd563cae0f00a423 */ /* 0x000fc80000010010 */
[----:B------:R-:W-:-:S04]  /*2850*/  @!P2 FFMA.FTZ R0, R15, R0, 0.1331529766321182251 ;  /* 0x3e0859410f00a423 */ /* 0x000fc80000010000 */
[----:B------:R-:W-:-:S04]  /*2860*/  @!P2 FFMA.FTZ R0, R15, R0, -0.33332768082618713379 ;  /* 0xbeaaa9ed0f00a423 */ /* 0x000fc80000010000 */
[----:B------:R-:W-:Y:S01]  /*2870*/  @!P2 FFMA.FTZ R0, R15, R0, RZ ;  /* 0x000000000f00a223 */ /* 0x000fe200000100ff */
[----:B0-----:R-:W-:-:S06]  /*2880*/  @P2 FADD R18, R14, 1 ;  /* 0x3f8000000e122421 */ /* 0x001fcc0000000000 */
[----:B------:R-:W0:Y:S02]  /*2890*/  @P2 MUFU.RCP R18, R18 ;  /* 0x0000001200122308 */ /* 0x000e240000001000 */
[----:B0-----:R-:W-:Y:S01]  /*28a0*/  @P2 FFMA.FTZ R16, R18, -2, R21 ;  /* 0xc000000012102823 */ /* 0x001fe20000010015 */
[----:B------:R-:W-:Y:S01]  /*28b0*/  FMUL R21, R17, 0.79788458347320556641 ;  /* 0x3f4c422a11157820 */ /* 0x000fe20000400000 */
[----:B------:R-:W-:-:S03]  /*28c0*/  FMUL R17, R10, R10 ;  /* 0x0000000a0a117220 */ /* 0x000fc60000400000 */
[----:B------:R-:W-:Y:S01]  /*28d0*/  FADD.FTZ R20, |R21|, -RZ ;  /* 0x800000ff15147221 */ /* 0x000fe20000010200 */
[----:B------:R-:W-:Y:S01]  /*28e0*/  @P2 FSEL R16, R16, 1, !P0 ;  /* 0x3f80000010102808 */ /* 0x000fe20004000000 */
[----:B------:R-:W-:-:S03]  /*28f0*/  FMUL R17, R17, R10 ;  /* 0x0000000a11117220 */ /* 0x000fc60000400000 */
[----:B------:R-:W-:Y:S01]  /*2900*/  FSETP.GE.AND P0, PT, R20, 0.60000002384185791016, PT ;  /* 0x3f19999a1400780b */ /* 0x000fe20003f06000 */
[----:B------:R-:W-:Y:S01]  /*2910*/  FFMA R17, R17, 0.044714998453855514526, R10 ;  /* 0x3d37271311117823 */ /* 0x000fe2000000000a */
[----:B------:R-:W-:Y:S01]  /*2920*/  @P2 LOP3.LUT R14, R16, 0x80000000, R19, 0xf8, !PT ;  /* 0x80000000100e2812 */ /* 0x000fe200078ef813 */
[-C--:B------:R-:W-:Y:S01]  /*2930*/  FMUL R16, R11, R11.reuse ;  /* 0x0000000b0b107220 */ /* 0x080fe20000400000 */
[----:B------:R-:W-:Y:S01]  /*2940*/  @!P2 FFMA.FTZ R14, R19, R0, R19 ;  /* 0x00000000130ea223 */ /* 0x000fe20000010013 */
[----:B---3--:R-:W-:Y:S02]  /*2950*/  FMUL R19, R4, R4 ;  /* 0x0000000404137220 */ /* 0x008fe40000400000 */
[----:B------:R-:W-:-:S06]  /*2960*/  FMUL R18, R16, R11 ;  /* 0x0000000b10127220 */ /* 0x000fcc0000400000 */
        /* <DEDUP_REMOVED lines=11> */
.L_x_24:
[----:B------:R-:W-:Y:S01]  /*2a20*/  IMAD.MOV.U32 R0, RZ, RZ, 0x3c80f082 ;  /* 0x3c80f082ff007424 */ /* 0x000fe200078e00ff */
[----:B------:R-:W-:-:S04]  /*2a30*/  FMUL R15, R21, R21 ;  /* 0x00000015150f7220 */ /* 0x000fc80000400000 */
[----:B------:R-:W-:-:S04]  /*2a40*/  FFMA.FTZ R0, R15, R0, -0.052303962409496307373 ;  /* 0xbd563cae0f007423 */ /* 0x000fc80000010000 */
[----:B------:R-:W-:-:S04]  /*2a50*/  FFMA.FTZ R0, R15, R0, 0.1331529766321182251 ;  /* 0x3e0859410f007423 */ /* 0x000fc80000010000 */
[----:B------:R-:W-:-:S04]  /*2a60*/  FFMA.FTZ R0, R15, R0, -0.33332768082618713379 ;  /* 0xbeaaa9ed0f007423 */ /* 0x000fc80000010000 */
[----:B------:R-:W-:-:S04]  /*2a70*/  FFMA.FTZ R0, R15, R0, RZ ;  /* 0x000000000f007223 */ /* 0x000fc800000100ff */
[----:B------:R-:W-:Y:S02]  /*2a80*/  FFMA.FTZ R15, R21, R0, R21 ;  /* 0x00000000150f7223 */ /* 0x000fe40000010015 */
.L_x_25:
[----:B------:R-:W-:Y:S05]  /*2a90*/  BSYNC B0 ;  /* 0x0000000000007941 */ /* 0x000fea0003800000 */
.L_x_23:
        /* <DEDUP_REMOVED lines=18> */
.L_x_27:
[----:B------:R-:W-:Y:S01]  /*2bc0*/  IMAD.MOV.U32 R0, RZ, RZ, 0x3c80f082 ;  /* 0x3c80f082ff007424 */ /* 0x000fe200078e00ff */
[----:B------:R-:W-:-:S04]  /*2bd0*/  FMUL R17, R21, R21 ;  /* 0x0000001515117220 */ /* 0x000fc80000400000 */
[----:B------:R-:W-:-:S04]  /*2be0*/  FFMA.FTZ R0, R17, R0, -0.052303962409496307373 ;  /* 0xbd563cae11007423 */ /* 0x000fc80000010000 */
[----:B------:R-:W-:-:S04]  /*2bf0*/  FFMA.FTZ R0, R17, R0, 0.1331529766321182251 ;  /* 0x3e08594111007423 */ /* 0x000fc80000010000 */
[----:B------:R-:W-:-:S04]  /*2c00*/  FFMA.FTZ R0, R17, R0, -0.33332768082618713379 ;  /* 0xbeaaa9ed11007423 */ /* 0x000fc80000010000 */
[----:B------:R-:W-:-:S04]  /*2c10*/  FFMA.FTZ R0, R17, R0, RZ ;  /* 0x0000000011007223 */ /* 0x000fc800000100ff */
[----:B------:R-:W-:Y:S02]  /*2c20*/  FFMA.FTZ R16, R21, R0, R21 ;  /* 0x0000000015107223 */ /* 0x000fe40000010015 */
.L_x_28:
[----:B------:R-:W-:Y:S05]  /*2c30*/  BSYNC B0 ;  /* 0x0000000000007941 */ /* 0x000fea0003800000 */
.L_x_26:
        /* <DEDUP_REMOVED lines=18> */
.L_x_30:
[----:B------:R-:W-:Y:S01]  /*2d60*/  IMAD.MOV.U32 R0, RZ, RZ, 0x3c80f082 ;  /* 0x3c80f082ff007424 */ /* 0x000fe200078e00ff */
[----:B------:R-:W-:-:S04]  /*2d70*/  FMUL R17, R22, R22 ;  /* 0x0000001616117220 */ /* 0x000fc80000400000 */
[----:B------:R-:W-:-:S04]  /*2d80*/  FFMA.FTZ R0, R17, R0, -0.052303962409496307373 ;  /* 0xbd563cae11007423 */ /* 0x000fc80000010000 */
[----:B------:R-:W-:-:S04]  /*2d90*/  FFMA.FTZ R0, R17, R0, 0.1331529766321182251 ;  /* 0x3e08594111007423 */ /* 0x000fc80000010000 */
[----:B------:R-:W-:-:S04]  /*2da0*/  FFMA.FTZ R0, R17, R0, -0.33332768082618713379 ;  /* 0xbeaaa9ed11007423 */ /* 0x000fc80000010000 */
[----:B------:R-:W-:-:S04]  /*2db0*/  FFMA.FTZ R0, R17, R0, RZ ;  /* 0x0000000011007223 */ /* 0x000fc800000100ff */
[----:B------:R-:W-:Y:S02]  /*2dc0*/  FFMA.FTZ R17, R22, R0, R22 ;  /* 0x0000000016117223 */ /* 0x000fe40000010016 */
.L_x_31:
[----:B------:R-:W-:Y:S05]  /*2dd0*/  BSYNC B0 ;  /* 0x0000000000007941 */ /* 0x000fea0003800000 */
.L_x_29:
        /* <DEDUP_REMOVED lines=18> */
.L_x_33:
[----:B------:R-:W-:Y:S01]  /*2f00*/  IMAD.MOV.U32 R0, RZ, RZ, 0x3c80f082 ;  /* 0x3c80f082ff007424 */ /* 0x000fe200078e00ff */
[----:B------:R-:W-:-:S04]  /*2f10*/  FMUL R19, R23, R23 ;  /* 0x0000001717137220 */ /* 0x000fc80000400000 */
[----:B------:R-:W-:-:S04]  /*2f20*/  FFMA.FTZ R0, R19, R0, -0.052303962409496307373 ;  /* 0xbd563cae13007423 */ /* 0x000fc80000010000 */
[----:B------:R-:W-:-:S04]  /*2f30*/  FFMA.FTZ R0, R19, R0, 0.1331529766321182251 ;  /* 0x3e08594113007423 */ /* 0x000fc80000010000 */
[----:B------:R-:W-:-:S04]  /*2f40*/  FFMA.FTZ R0, R19, R0, -0.33332768082618713379 ;  /* 0xbeaaa9ed13007423 */ /* 0x000fc80000010000 */
[----:B------:R-:W-:-:S04]  /*2f50*/  FFMA.FTZ R0, R19, R0, RZ ;  /* 0x0000000013007223 */ /* 0x000fc800000100ff */
[----:B------:R-:W-:Y:S02]  /*2f60*/  FFMA.FTZ R18, R23, R0, R23 ;  /* 0x0000000017127223 */ /* 0x000fe40000010017 */
.L_x_34:
[----:B------:R-:W-:Y:S05]  /*2f70*/  BSYNC B0 ;  /* 0x0000000000007941 */ /* 0x000fea0003800000 */
.L_x_32:
        /* <DEDUP_REMOVED lines=17> */
.L_x_36:
[----:B------:R-:W-:Y:S01]  /*3090*/  IMAD.MOV.U32 R0, RZ, RZ, 0x3c80f082 ;  /* 0x3c80f082ff007424 */ /* 0x000fe200078e00ff */
[----:B------:R-:W-:-:S04]  /*30a0*/  FMUL R19, R23, R23 ;  /* 0x0000001717137220 */ /* 0x000fc80000400000 */
[----:B------:R-:W-:-:S04]  /*30b0*/  FFMA.FTZ R0, R19, R0, -0.052303962409496307373 ;  /* 0xbd563cae13007423 */ /* 0x000fc80000010000 */
[----:B------:R-:W-:-:S04]  /*30c0*/  FFMA.FTZ R0, R19, R0, 0.1331529766321182251 ;  /* 0x3e08594113007423 */ /* 0x000fc80000010000 */
[----:B------:R-:W-:-:S04]  /*30d0*/  FFMA.FTZ R0, R19, R0, -0.33332768082618713379 ;  /* 0xbeaaa9ed13007423 */ /* 0x000fc80000010000 */
[----:B------:R-:W-:-:S04]  /*30e0*/  FFMA.FTZ R0, R19, R0, RZ ;  /* 0x0000000013007223 */ /* 0x000fc800000100ff */
[----:B------:R-:W-:Y:S02]  /*30f0*/  FFMA.FTZ R19, R23, R0, R23 ;  /* 0x0000000017137223 */ /* 0x000fe40000010017 */
.L_x_37:
[----:B------:R-:W-:Y:S05]  /*3100*/  BSYNC B0 ;  /* 0x0000000000007941 */ /* 0x000fea0003800000 */
.L_x_35:
[----:B------:R-:W-:Y:S01]  /*3110*/  FMUL R23, R21, 0.79788458347320556641 ;  /* 0x3f4c422a15177820 */ /* 0x000fe20000400000 */
[----:B------:R-:W-:Y:S01]  /*3120*/  BSSY B0, `(.L_x_38) ;  /* 0x0000016000007945 */ /* 0x000fe20003800000 */
[----:B------:R-:W-:Y:S02]  /*3130*/  FFMA R22, R22, 0.044714998453855514526, R7 ;  /* 0x3d37271316167823 */ /* 0x000fe40000000007 */
        /* <DEDUP_REMOVED lines=13> */
.L_x_39:
[----:B------:R-:W-:Y:S01]  /*3210*/  IMAD.MOV.U32 R0, RZ, RZ, 0x3c80f082 ;  /* 0x3c80f082ff007424 */ /* 0x000fe200078e00ff */
[----:B------:R-:W-:-:S04]  /*3220*/  FMUL R21, R23, R23 ;  /* 0x0000001717157220 */ /* 0x000fc80000400000 */
[----:B------:R-:W-:-:S04]  /*3230*/  FFMA.FTZ R0, R21, R0, -0.052303962409496307373 ;  /* 0xbd563cae15007423 */ /* 0x000fc80000010000 */
[----:B------:R-:W-:-:S04]  /*3240*/  FFMA.FTZ R0, R21, R0, 0.1331529766321182251 ;  /* 0x3e08594115007423 */ /* 0x000fc80000010000 */
[----:B------:R-:W-:-:S04]  /*3250*/  FFMA.FTZ R0, R21, R0, -0.33332768082618713379 ;  /* 0xbeaaa9ed15007423 */ /* 0x000fc80000010000 */
[----:B------:R-:W-:-:S04]  /*3260*/  FFMA.FTZ R0, R21, R0, RZ ;  /* 0x0000000015007223 */ /* 0x000fc800000100ff */
[----:B------:R-:W-:Y:S02]  /*3270*/  FFMA.FTZ R20, R23, R0, R23 ;  /* 0x0000000017147223 */ /* 0x000fe40000010017 */
.L_x_40:
[----:B------:R-:W-:Y:S05]  /*3280*/  BSYNC B0 ;  /* 0x0000000000007941 */ /* 0x000fea0003800000 */
.L_x_38:
[----:B------:R-:W-:Y:S01]  /*3290*/  FMUL R23, R22, 0.79788458347320556641 ;  /* 0x3f4c422a16177820 */ /* 0x000fe20000400000 */
[----:B------:R-:W-:Y:S01]  /*32a0*/  FMUL R22, R9, 0.5 ;  /* 0x3f00000009167820 */ /* 0x000fe20000400000 */
[----:B------:R-:W-:Y:S01]  /*32b0*/  BSSY B0, `(.L_x_41) ;  /* 0x000001c000007945 */ /* 0x000fe20003800000 */
[----:B------:R-:W-:Y:S01]  /*32c0*/  FMUL R9, R10, 0.5 ;  /* 0x3f0000000a097820 */ /* 0x000fe20000400000 */
[----:B------:R-:W-:Y:S01]  /*32d0*/  FADD.FTZ R25, |R23|, -RZ ;  /* 0x800000ff17197221 */ /* 0x000fe20000010200 */
[----:B------:R-:W-:Y:S01]  /*32e0*/  FMUL R10, R11, 0.5 ;  /* 0x3f0000000b0a7820 */ /* 0x000fe20000400000 */
[----:B------:R-:W-:Y:S01]  /*32f0*/  FMUL R8, R8, 0.5 ;  /* 0x3f00000008087820 */ /* 0x000fe20000400000 */
[----:B------:R-:W-:Y:S01]  /*3300*/  FMUL R11, R4, 0.5 ;  /* 0x3f000000040b7820 */ /* 0x000fe20000400000 */
[----:B------:R-:W-:Y:S01]  /*3310*/  FMUL R24, R5, 0.5 ;  /* 0x3f00000005187820 */ /* 0x000fe20000400000 */
[----:B------:R-:W-:Y:S01]  /*3320*/  FSETP.GE.AND P0, PT, R25, 0.60000002384185791016, PT ;  /* 0x3f19999a1900780b */ /* 0x000fe20003f06000 */
[----:B------:R-:W-:Y:S01]  /*3330*/  FMUL R21, R6, 0.5 ;  /* 0x3f00000006157820 */ /* 0x000fe20000400000 */
[----:B------:R-:W-:-:S11]  /*3340*/  FMUL R7, R7, 0.5 ;  /* 0x3f00000007077820 */ /* 0x000fd60000400000 */
        /* <DEDUP_REMOVED lines=11> */
.L_x_42:
[----:B------:R-:W-:Y:S01]  /*3400*/  IMAD.MOV.U32 R0, RZ, RZ, 0x3c80f082 ;  /* 0x3c80f082ff007424 */ /* 0x000fe200078e00ff */
[----:B------:R-:W-:-:S04]  /*3410*/  FMUL R5, R23, R23 ;  /* 0x0000001717057220 */ /* 0x000fc80000400000 */
[----:B------:R-:W-:-:S04]  /*3420*/  FFMA.FTZ R0, R5, R0, -0.052303962409496307373 ;  /* 0xbd563cae05007423 */ /* 0x000fc80000010000 */
[----:B------:R-:W-:-:S04]  /*3430*/  FFMA.FTZ R0, R5, R0, 0.1331529766321182251 ;  /* 0x3e08594105007423 */ /* 0x000fc80000010000 */
[----:B------:R-:W-:-:S04]  /*3440*/  FFMA.FTZ R0, R5, R0, -0.33332768082618713379 ;  /* 0xbeaaa9ed05007423 */ /* 0x000fc80000010000 */
[----:B------:R-:W-:-:S04]  /*3450*/  FFMA.FTZ R0, R5, R0, RZ ;  /* 0x0000000005007223 */ /* 0x000fc800000100ff */
[----:B------:R-:W-:Y:S02]  /*3460*/  FFMA.FTZ R0, R0, R23, R23 ;  /* 0x0000001700007223 */ /* 0x000fe40000010017 */
.L_x_43:
[----:B------:R-:W-:Y:S05]  /*3470*/  BSYNC B0 ;  /* 0x0000000000007941 */ /* 0x000fea0003800000 */
.L_x_41:
[----:B------:R-:W-:Y:S01]  /*3480*/  FADD R15, R15, 1 ;  /* 0x3f8000000f0f7421 */ /* 0x000fe20000000000 */
[----:B------:R-:W-:Y:S01]  /*3490*/  FADD R17, R17, 1 ;  /* 0x3f80000011117421 */ /* 0x000fe20000000000 */
[----:B------:R-:W-:Y:S01]  /*34a0*/  FADD R16, R16, 1 ;  /* 0x3f80000010107421 */ /* 0x000fe20000000000 */
[----:B------:R-:W-:Y:S01]  /*34b0*/  FADD R0, R0, 1 ;  /* 0x3f80000000007421 */ /* 0x000fe20000000000 */
[----:B------:R-:W-:Y:S01]  /*34c0*/  FMUL R4, R15, R22 ;  /* 0x000000160f047220 */ /* 0x000fe20000400000 */
[----:B------:R-:W-:Y:S01]  /*34d0*/  FADD R20, R20, 1 ;  /* 0x3f80000014147421 */ /* 0x000fe20000000000 */
[----:B------:R-:W-:Y:S01]  /*34e0*/  FMUL R16, R16, R9 ;  /* 0x0000000910107220 */ /* 0x000fe20000400000 */
[----:B------:R-:W-:Y:S01]  /*34f0*/  FMUL R0, R0, R7 ;  /* 0x0000000700007220 */ /* 0x000fe20000400000 */
[----:B------:R-:W-:Y:S01]  /*3500*/  FMUL R5, R3, R4 ;  /* 0x0000000403057220 */ /* 0x000fe20000400000 */
[----:B------:R-:W-:Y:S01]  /*3510*/  FMUL R4, R17, R10 ;  /* 0x0000000a11047220 */ /* 0x000fe20000400000 */
[C---:B------:R-:W-:Y:S01]  /*3520*/  FMUL R16, R3.reuse, R16 ;  /* 0x0000001003107220 */ /* 0x040fe20000400000 */
[C---:B------:R-:W-:Y:S01]  /*3530*/  FMUL R0, R3.reuse, R0 ;  /* 0x0000000003007220 */ /* 0x040fe20000400000 */
[----:B------:R0:W1:Y:S01]  /*3540*/  FRND R9, R5 ;  /* 0x0000000500097307 */ /* 0x0000620000201000 */
[----:B------:R-:W-:Y:S01]  /*3550*/  FMUL R6, R3, R4 ;  /* 0x0000000403067220 */ /* 0x000fe20000400000 */
[----:B------:R-:W-:Y:S01]  /*3560*/  FMUL R20, R20, R21 ;  /* 0x0000001514147220 */ /* 0x000fe20000400000 */
[----:B------:R-:W-:Y:S01]  /*3570*/  FADD R19, R19, 1 ;  /* 0x3f80000013137421 */ /* 0x000fe20000000000 */
[----:B------:R-:W-:-:S02]  /*3580*/  FADD R18, R18, 1 ;  /* 0x3f80000012127421 */ /* 0x000fc40000000000 */
[----:B------:R-:W-:Y:S01]  /*3590*/  FMUL R20, R3, R20 ;  /* 0x0000001403147220 */ /* 0x000fe20000400000 */
[----:B------:R-:W-:Y:S01]  /*35a0*/  FMUL R4, R19, R24 ;  /* 0x0000001813047220 */ /* 0x000fe20000400000 */
[----:B------:R-:W2:Y:S01]  /*35b0*/  FRND R6, R6 ;  /* 0x0000000600067307 */ /* 0x000ea20000201000 */
[----:B0-----:R-:W-:Y:S01]  /*35c0*/  FADD R5, R14, 1 ;  /* 0x3f8000000e057421 */ /* 0x001fe20000000000 */
[----:B------:R-:W-:Y:S01]  /*35d0*/  FMUL R18, R18, R11 ;  /* 0x0000000b12127220 */ /* 0x000fe20000400000 */
[----:B------:R-:W-:Y:S02]  /*35e0*/  FMUL R4, R3, R4 ;  /* 0x0000000403047220 */ /* 0x000fe40000400000 */
[----:B------:R-:W-:Y:S01]  /*35f0*/  FMUL R8, R5, R8 ;  /* 0x0000000805087220 */ /* 0x000fe20000400000 */
[C---:B------:R-:W-:Y:S02]  /*3600*/  FMUL R18, R3.reuse, R18 ;  /* 0x0000001203127220 */ /* 0x040fe40000400000 */
[----:B------:R-:W0:Y:S01]  /*3610*/  FRND R16, R16 ;  /* 0x0000001000107307 */ /* 0x000e220000201000 */
[----:B------:R-:W-:Y:S01]  /*3620*/  FMUL R8, R3, R8 ;  /* 0x0000000803087220 */ /* 0x000fe20000400000 */
[----:B-1----:R-:W-:-:S06]  /*3630*/  FSETP.GT.AND P0, PT, R9, -127, PT ;  /* 0xc2fe00000900780b */ /* 0x002fcc0003f04000 */
[----:B------:R-:W1:Y:S01]  /*3640*/  FRND R8, R8 ;  /* 0x0000000800087307 */ /* 0x000e620000201000 */
[C---:B--2---:R-:W-:Y:S02]  /*3650*/  FSETP.GT.AND P2, PT, R6.reuse, -127, PT ;  /* 0xc2fe00000600780b */ /* 0x044fe40003f44000 */
[----:B------:R-:W-:-:S05]  /*3660*/  FSETP.NAN.AND P4, PT, R6, R6, PT ;  /* 0x000000060600720b */ /* 0x000fca0003f88000 */
[----:B------:R-:W2:Y:S01]  /*3670*/  FRND R0, R0 ;  /* 0x0000000000007307 */ /* 0x000ea20000201000 */
[----:B0-----:R-:W-:-:S05]  /*3680*/  FSETP.GT.AND P3, PT, R16, -127, PT ;  /* 0xc2fe00001000780b */ /* 0x001fca0003f64000 */
[----:B------:R-:W-:Y:S02]  /*3690*/  @!P2 FSEL R6, R6, -127, P4 ;  /* 0xc2fe00000606a808 */ /* 0x000fe40002000000 */
[----:B------:R-:W0:Y:S01]  /*36a0*/  FRND R20, R20 ;  /* 0x0000001400147307 */ /* 0x000e220000201000 */
[----:B------:R-:W-:Y:S02]  /*36b0*/  FSETP.NAN.AND P4, PT, R16, R16, PT ;  /* 0x000000101000720b */ /* 0x000fe40003f88000 */
[----:B-1----:R-:W-:-:S03]  /*36c0*/  FSETP.GT.AND P2, PT, R8, -127, PT ;  /* 0xc2fe00000800780b */ /* 0x002fc60003f44000 */
[----:B------:R-:W-:Y:S02]  /*36d0*/  @!P3 FSEL R16, R16, -127, P4 ;  /* 0xc2fe00001010b808 */ /* 0x000fe40002000000 */
[----:B------:R-:W1:Y:S01]  /*36e0*/  FRND R4, R4 ;  /* 0x0000000400047307 */ /* 0x000e620000201000 */
[C---:B------:R-:W-:Y:S02]  /*36f0*/  FSETP.NAN.AND P4, PT, R9.reuse, R9, PT ;  /* 0x000000090900720b */ /* 0x040fe40003f88000 */
[----:B--2---:R-:W-:Y:S02]  /*3700*/  FSETP.GT.AND P3, PT, R0, -127, PT ;  /* 0xc2fe00000000780b */ /* 0x004fe40003f64000 */
[----:B------:R-:W-:Y:S02]  /*3710*/  @!P0 FSEL R9, R9, -127, P4 ;  /* 0xc2fe000009098808 */ /* 0x000fe40002000000 */
[----:B------:R-:W-:Y:S01]  /*3720*/  FSETP.NAN.AND P4, PT, R8, R8, PT ;  /* 0x000000080800720b */ /* 0x000fe20003f88000 */
[----:B------:R-:W2:Y:S01]  /*3730*/  FRND R18, R18 ;  /* 0x0000001200127307 */ /* 0x000ea20000201000 */
[----:B0-----:R-:W-:-:S02]  /*3740*/  FSETP.GT.AND P0, PT, R20, -127, PT ;  /* 0xc2fe00001400780b */ /* 0x001fc40003f04000 */
[----:B------:R-:W-:Y:S02]  /*3750*/  @!P2 FSEL R8, R8, -127, P4 ;  /* 0xc2fe00000808a808 */ /* 0x000fe40002000000 */
[----:B------:R-:W-:Y:S02]  /*3760*/  FSETP.NAN.AND P2, PT, R0, R0, PT ;  /* 0x000000000000720b */ /* 0x000fe40003f48000 */
[----:B------:R-:W-:Y:S01]  /*3770*/  FSETP.NAN.AND P5, PT, R20, R20, PT ;  /* 0x000000141400720b */ /* 0x000fe20003fa8000 */
[----:B------:R-:W0:Y:S01]  /*3780*/  F2I.S16.TRUNC.NTZ R10, R6 ;  /* 0x00000006000a7305 */ /* 0x000e22000020e900 */
[----:B------:R-:W-:Y:S02]  /*3790*/  @!P3 FSEL R0, R0, -127, P2 ;  /* 0xc2fe00000000b808 */ /* 0x000fe40001000000 */
[----:B------:R-:W-:Y:S02]  /*37a0*/  FSETP.GEU.AND P2, PT, R6, 127, PT ;  /* 0x42fe00000600780b */ /* 0x000fe40003f4e000 */
[----:B-1----:R-:W-:-:S02]  /*37b0*/  FSETP.GT.AND P4, PT, R4, -127, PT ;  /* 0xc2fe00000400780b */ /* 0x002fc40003f84000 */
[----:B------:R-:W-:Y:S01]  /*37c0*/  @!P0 FSEL R20, R20, -127, P5 ;  /* 0xc2fe000014148808 */ /* 0x000fe20002800000 */
[----:B------:R-:W1:Y:S01]  /*37d0*/  F2I.S16.TRUNC.NTZ R11, R16 ;  /* 0x00000010000b7305 */ /* 0x000e62000020e900 */
[----:B--2---:R-:W-:Y:S02]  /*37e0*/  FSETP.GT.AND P0, PT, R18, -127, PT ;  /* 0xc2fe00001200780b */ /* 0x004fe40003f04000 */
[----:B------:R-:W-:Y:S02]  /*37f0*/  FSETP.GEU.AND P5, PT, R16, 127, PT ;  /* 0x42fe00001000780b */ /* 0x000fe40003fae000 */
[----:B------:R-:W-:Y:S02]  /*3800*/  FSETP.NAN.AND P3, PT, R6, R6, PT ;  /* 0x000000060600720b */ /* 0x000fe40003f68000 */
[----:B------:R-:W-:Y:S01]  /*3810*/  FSETP.NAN.AND P6, PT, R4, R4, PT ;  /* 0x000000040400720b */ /* 0x000fe20003fc8000 */
[----:B------:R-:W2:Y:S01]  /*3820*/  F2I.S16.TRUNC.NTZ R5, R9 ;  /* 0x0000000900057305 */ /* 0x000ea2000020e900 */
[----:B0-----:R-:W-:-:S02]  /*3830*/  LOP3.LUT R10, R10, 0xffff, RZ, 0xc0, !PT ;  /* 0x0000ffff0a0a7812 */ /* 0x001fc400078ec0ff */
[----:B------:R-:W-:Y:S02]  /*3840*/  @!P4 FSEL R4, R4, -127, P6 ;  /* 0xc2fe00000404c808 */ /* 0x000fe40003000000 */
[----:B------:R-:W-:Y:S02]  /*3850*/  @P2 SEL R10, R10, 0x7f, P3 ;  /* 0x0000007f0a0a2807 */ /* 0x000fe40001800000 */
[----:B------:R-:W-:Y:S01]  /*3860*/  FSETP.NAN.AND P3, PT, R18, R18, PT ;  /* 0x000000121200720b */ /* 0x000fe20003f68000 */
[----:B------:R-:W0:Y:S01]  /*3870*/  F2I.S16.TRUNC.NTZ R7, R8 ;  /* 0x0000000800077305 */ /* 0x000e22000020e900 */
[----:B------:R-:W-:Y:S02]  /*3880*/  FSETP.GEU.AND P2, PT, R9, 127, PT ;  /* 0x42fe00000900780b */ /* 0x000fe40003f4e000 */
[----:B------:R-:W-:Y:S02]  /*3890*/  FSETP.GEU.AND P4, PT, R8, 127, PT ;  /* 0x42fe00000800780b */ /* 0x000fe40003f8e000 */
[----:B------:R-:W-:-:S02]  /*38a0*/  FSETP.NAN.AND P6, PT, R16, R16, PT ;  /* 0x000000101000720b */ /* 0x000fc40003fc8000 */
[----:B-1----:R-:W-:Y:S01]  /*38b0*/  LOP3.LUT R11, R11, 0xffff, RZ, 0xc0, !PT ;  /* 0x0000ffff0b0b7812 */ /* 0x002fe200078ec0ff */
[----:B------:R0:W1:Y:S01]  /*38c0*/  F2I.S16.TRUNC.NTZ R14, R0 ;  /* 0x00000000000e7305 */ /* 0x000062000020e900 */
[----:B------:R-:W-:Y:S02]  /*38d0*/  @!P0 FSEL R18, R18, -127, P3 ;  /* 0xc2fe000012128808 */ /* 0x000fe40001800000 */
[----:B------:R-:W-:Y:S02]  /*38e0*/  @P5 SEL R11, R11, 0x7f, P6 ;  /* 0x0000007f0b0b5807 */ /* 0x000fe40003000000 */
[----:B------:R-:W-:Y:S02]  /*38f0*/  FSETP.NAN.AND P5, PT, R8, R8, PT ;  /* 0x000000080800720b */ /* 0x000fe40003fa8000 */
[C---:B------:R-:W-:Y:S01]  /*3900*/  FSETP.GEU.AND P3, PT, R0.reuse, 127, PT ;  /* 0x42fe00000000780b */ /* 0x040fe20003f6e000 */
[----:B------:R-:W3:Y:S01]  /*3910*/  F2I.S16.TRUNC.NTZ R6, R4 ;  /* 0x0000000400067305 */ /* 0x000ee2000020e900 */
[----:B------:R-:W-:-:S02]  /*3920*/  FSETP.NAN.AND P0, PT, R0, R0, PT ;  /* 0x000000000000720b */ /* 0x000fc40003f08000 */
[----:B------:R-:W-:Y:S02]  /*3930*/  FSETP.NAN.AND P6, PT, R9, R9, PT ;  /* 0x000000090900720b */ /* 0x000fe40003fc8000 */
[----:B--2---:R-:W-:Y:S02]  /*3940*/  LOP3.LUT R5, R5, 0xffff, RZ, 0xc0, !PT ;  /* 0x0000ffff05057812 */ /* 0x004fe400078ec0ff */
[----:B0-----:R-:W-:Y:S01]  /*3950*/  LOP3.LUT R0, R7, 0xffff, RZ, 0xc0, !PT ;  /* 0x0000ffff07007812 */ /* 0x001fe200078ec0ff */
[----:B------:R-:W0:Y:S01]  /*3960*/  F2I.S16.TRUNC.NTZ R8, R18 ;  /* 0x0000001200087305 */ /* 0x000e22000020e900 */
[----:B------:R-:W-:Y:S02]  /*3970*/  @P2 SEL R5, R5, 0x7f, P6 ;  /* 0x0000007f05052807 */ /* 0x000fe40003000000 */
[----:B------:R-:W-:Y:S02]  /*3980*/  @P4 SEL R0, R0, 0x7f, P5 ;  /* 0x0000007f00004807 */ /* 0x000fe40002800000 */
[----:B------:R-:W-:-:S02]  /*3990*/  FSETP.GEU.AND P6, PT, R4, 127, PT ;  /* 0x42fe00000400780b */ /* 0x000fc40003fce000 */
[----:B------:R-:W-:Y:S01]  /*39a0*/  FSETP.GEU.AND P4, PT, R18, 127, PT ;  /* 0x42fe00001200780b */ /* 0x000fe20003f8e000 */
[----:B------:R-:W2:Y:S01]  /*39b0*/  F2I.S16.TRUNC.NTZ R15, R20 ;  /* 0x00000014000f7305 */ /* 0x000ea2000020e900 */
[----:B-1----:R-:W-:Y:S02]  /*39c0*/  LOP3.LUT R14, R14, 0xffff, RZ, 0xc0, !PT ;  /* 0x0000ffff0e0e7812 */ /* 0x002fe400078ec0ff */
[----:B---3--:R-:W-:Y:S02]  /*39d0*/  LOP3.LUT R6, R6, 0xffff, RZ, 0xc0, !PT ;  /* 0x0000ffff06067812 */ /* 0x008fe400078ec0ff */
[----:B------:R-:W-:Y:S02]  /*39e0*/  @P3 SEL R14, R14, 0x7f, P0 ;  /* 0x0000007f0e0e3807 */ /* 0x000fe40000000000 */
[----:B------:R-:W-:Y:S02]  /*39f0*/  FSETP.NAN.AND P3, PT, R4, R4, PT ;  /* 0x000000040400720b */ /* 0x000fe40003f68000 */
[----:B------:R-:W-:-:S02]  /*3a00*/  FSETP.NAN.AND P0, PT, R18, R18, PT ;  /* 0x000000121200720b */ /* 0x000fc40003f08000 */
[----:B0-----:R-:W-:Y:S02]  /*3a10*/  LOP3.LUT R7, R8, 0xffff, RZ, 0xc0, !PT ;  /* 0x0000ffff08077812 */ /* 0x001fe400078ec0ff */
[----:B------:R-:W-:Y:S02]  /*3a20*/  @P6 SEL R6, R6, 0x7f, P3 ;  /* 0x0000007f06066807 */ /* 0x000fe40001800000 */
[----:B------:R-:W-:Y:S02]  /*3a30*/  @P4 SEL R7, R7, 0x7f, P0 ;  /* 0x0000007f07074807 */ /* 0x000fe40000000000 */
[----:B------:R-:W-:Y:S02]  /*3a40*/  PRMT R10, R11, 0x3340, R10 ;  /* 0x000033400b0a7816 */ /* 0x000fe4000000000a */
[----:B------:R-:W-:Y:S02]  /*3a50*/  PRMT R5, R0, 0x3340, R5 ;  /* 0x0000334000057816 */ /* 0x000fe40000000005 */
[----:B------:R-:W-:-:S02]  /*3a60*/  IADD3 R4, P0, R13, c[0x0][0x1a0], RZ ;  /* 0x000068000d047a10 */ /* 0x000fc40007f1e0ff */
[----:B------:R-:W-:Y:S02]  /*3a70*/  FSETP.GEU.AND P2, PT, R20, 127, PT ;  /* 0x42fe00001400780b */ /* 0x000fe40003f4e000 */
[----:B------:R-:W-:Y:S02]  /*3a80*/  PRMT R7, R7, 0x3340, R6 ;  /* 0x0000334007077816 */ /* 0x000fe40000000006 */
[----:B------:R-:W-:Y:S02]  /*3a90*/  PRMT R6, R5, 0x5410, R10 ;  /* 0x0000541005067816 */ /* 0x000fe4000000000a */
[----:B------:R-:W-:Y:S02]  /*3aa0*/  LEA.HI.X.SX32 R5, R13, c[0x0][0x1a4], 0x1, P0 ;  /* 0x000069000d057a11 */ /* 0x000fe400000f0eff */
[----:B------:R-:W-:Y:S02]  /*3ab0*/  IADD3 R2, P0, R2, 0x1000, RZ ;  /* 0x0000100002027810 */ /* 0x000fe40007f1e0ff */
[----:B------:R-:W-:-:S02]  /*3ac0*/  FSETP.NAN.AND P5, PT, R20, R20, PT ;  /* 0x000000141400720b */ /* 0x000fc40003fa8000 */
[----:B--2---:R-:W-:Y:S01]  /*3ad0*/  LOP3.LUT R15, R15, 0xffff, RZ, 0xc0, !PT ;  /* 0x0000ffff0f0f7812 */ /* 0x004fe200078ec0ff */
[----:B------:R-:W-:Y:S01]  /*3ae0*/  IMAD.X R12, RZ, RZ, R12, P0 ;  /* 0x000000ffff0c7224 */ /* 0x000fe200000e060c */
[----:B------:R-:W-:Y:S02]  /*3af0*/  ISETP.GE.U32.AND P0, PT, R2, 0x2000, PT ;  /* 0x000020000200780c */ /* 0x000fe40003f06070 */
[----:B------:R-:W-:Y:S02]  /*3b00*/  @P2 SEL R15, R15, 0x7f, P5 ;  /* 0x0000007f0f0f2807 */ /* 0x000fe40002800000 */
[----:B------:R-:W-:Y:S02]  /*3b10*/  ISETP.GE.U32.AND.EX P0, PT, R12, RZ, PT, P0 ;  /* 0x000000ff0c00720c */ /* 0x000fe40003f06100 */
[----:B------:R-:W-:-:S04]  /*3b20*/  PRMT R14, R15, 0x3340, R14 ;  /* 0x000033400f0e7816 */ /* 0x000fc8000000000e */
[----:B------:R-:W-:-:S05]  /*3b30*/  PRMT R7, R7, 0x5410, R14 ;  /* 0x0000541007077816 */ /* 0x000fca000000000e */
[----:B------:R0:W-:Y:S02]  /*3b40*/  @!P1 STG.E.64 [R4.64], R6 ;  /* 0x0000000604009986 */ /* 0x0001e4000c101b04 */
[----:B------:R-:W-:Y:S05]  /*3b50*/  @P0 EXIT ;  /* 0x000000000000094d */ /* 0x000fea0003800000 */
[----:B------:R-:W-:Y:S05]  /*3b60*/  BRA `(.L_x_44) ;  /* 0xffffeb1000007947 */ /* 0x000fea000383ffff */
.L_x_45:
[----:B------:R-:W-:-:S00]  /*3b70*/  BRA `(.L_x_45) ;  /* 0xfffffff000007947 */ /* 0x000fc0000383ffff */
[----:B------:R-:W-:-:S00]  /*3b80*/  NOP ;  /* 0x0000000000007918 */ /* 0x000fc00000000000 */
[----:B------:R-:W-:-:S00]  /*3b90*/  NOP ;  /* 0x0000000000007918 */ /* 0x000fc00000000000 */
[----:B------:R-:W-:-:S00]  /*3ba0*/  NOP ;  /* 0x0000000000007918 */ /* 0x000fc00000000000 */
[----:B------:R-:W-:-:S00]  /*3bb0*/  NOP ;  /* 0x0000000000007918 */ /* 0x000fc00000000000 */
[----:B------:R-:W-:-:S00]  /*3bc0*/  NOP ;  /* 0x0000000000007918 */ /* 0x000fc00000000000 */
[----:B------:R-:W-:-:S00]  /*3bd0*/  NOP ;  /* 0x0000000000007918 */ /* 0x000fc00000000000 */
[----:B------:R-:W-:-:S00]  /*3be0*/  NOP ;  /* 0x0000000000007918 */ /* 0x000fc00000000000 */
[----:B------:R-:W-:-:S00]  /*3bf0*/  NOP ;  /* 0x0000000000007918 */ /* 0x000fc00000000000 */
.L_x_46:


//--------------------- .nv.global.init           --------------------------
	.section	.nv.global.init,"aw",@progbits
.nv.global.init:
	.type		_$_str,@object
	.size		_$_str,(.L_0 - _$_str)
_$_str:
        /*0000*/ 	.byte	0x5f, 0x5f, 0x43, 0x55, 0x44, 0x41, 0x5f, 0x46, 0x54, 0x5a, 0x00
.L_0:


//--------------------- .nv.shared.triton_red_fused__to_copy_add_amax_amin_clamp_gelu_mul_reciprocal_13 --------------------------
	.section	.nv.shared.triton_red_fused__to_copy_add_amax_amin_clamp_gelu_mul_reciprocal_13,"aw",@nobits
	.sectionflags	@""
	.align	16
